	.target	sm_100a

	.elftype	@"ET_EXEC"


//--------------------- .note.nv.tkinfo           --------------------------
	.section	.note.nv.tkinfo,"",@"SHT_NOTE"
	.sectionflags	@"SHF_NOTE_NV_TKINFO"
	.tkinfo
        /*0018*/ 	.word	0x00000002
        /*0030*/ 	.string	""
        /*0030*/ 	.string	"ptxas"
        /*0030*/ 	.string	"Cuda compilation tools, release 13.0, V13.0.88"
        /*0030*/ 	.string	"Build cuda_13.0.r13.0/compiler.36424714_0"
        /*0030*/ 	.string	"-arch sm_100a -m 64 "



//--------------------- .note.nv.cuinfo           --------------------------
	.section	.note.nv.cuinfo,"",@"SHT_NOTE"
	.sectionflags	@"SHF_NOTE_NV_CUINFO"
        /*0018*/ 	.short	0x0002
        /*001a*/ 	.short	0x0064
        /*001c*/ 	.short	0x0082
	.zero		2


//--------------------- .nv.info                  --------------------------
	.section	.nv.info,"",@"SHT_CUDA_INFO"
	.align	4


	//----- nvinfo : EIATTR_REGCOUNT
	.align		4
        /*0000*/ 	.byte	0x04, 0x2f
        /*0002*/ 	.short	(.L_19 - .L_18)
	.align		4
.L_18:
        /*0004*/ 	.word	index@(_ZN7cutlass13device_kernelINS_4gemm6kernel13GemmUniversalIN4cute5tupleIJiiiiEEENS1_10collective13CollectiveMmaINS1_35MainloopSm100TmaUmmaWarpSpecializedILi5ELi2ELi4ENS5_IJNS4_1CILi1EEESB_SB_EEEEENS5_IJNSA_ILi128EEENSA_ILi32EEESE_EEENS_10bfloat16_tENS5_IJlSB_lEEESH_SI_NS4_8TiledMMAINS4_8MMA_AtomIJNS4_20SM100_MMA_F16BF16_SSISH_SH_fLi128ELi32ELNS4_4UMMA5MajorE0ELSN_0ELNSM_7ScaleInE0ELSO_0EEEEEENS4_6LayoutISC_NS5_IJNSA_ILi0EEESS_SS_EEEEENS5_IJNS4_10UnderscoreESV_SV_EEEEENS4_13SM90_TMA_LOADENS4_14ComposedLayoutINS4_7SwizzleILi3ELi4ELi3EEENS4_18smem_ptr_flag_bitsILi16EEENSR_INS5_IJNSA_ILi8EEENSA_ILi64EEEEEENS5_IJS15_SB_EEEEEEEvNS4_8identityESY_S19_vS1A_EENS_8epilogue10collective18CollectiveEpilogueINS1C_23Sm100TmaWarpSpecializedILi2ELi1ELi32ELb1ELb0EEEJSG_NS5_IJNSR_ISE_SB_EENSR_ISF_SB_EEEEESH_SI_SH_SI_NS1C_6fusion15FusionCallbacksIS1G_NS1K_17LinearCombinationISH_fSH_fLNS_15FloatRoundStyleE2EEESG_S1J_JEEENS4_5SM1004TMEM4LOAD26SM100_TMEM_LOAD_32dp32b32xESY_NSZ_INS10_ILi2ELi4ELi3EEES13_NSR_INS5_IJS14_SF_EEENS5_IJSF_SB_EEEEEEENS4_39AutoVectorizingCopyWithAssumedAlignmentILi128EEENS4_14SM90_TMA_STOREES1Y_S20_S20_EEEvvEEEEvNT_6ParamsE)
        /*0008*/ 	.word	0x00000078


	//----- nvinfo : EIATTR_FRAME_SIZE
	.align		4
.L_19:
        /*000c*/ 	.byte	0x04, 0x11
        /*000e*/ 	.short	(.L_21 - .L_20)
	.align		4
.L_20:
        /*0010*/ 	.word	index@($__internal_2_$__cuda_sm10x_tcgen05_guardrail_trap_unallocated_columns_being_dealloced)
        /*0014*/ 	.word	0x00000000


	//----- nvinfo : EIATTR_FRAME_SIZE
	.align		4
.L_21:
        /*0018*/ 	.byte	0x04, 0x11
        /*001a*/ 	.short	(.L_23 - .L_22)
	.align		4
.L_22:
        /*001c*/ 	.word	index@($__internal_1_$__cuda_sm10x_tcgen05_guardrail_trap_phase_invalid_during_alloc)
        /*0020*/ 	.word	0x00000000


	//----- nvinfo : EIATTR_FRAME_SIZE
	.align		4
.L_23:
        /*0024*/ 	.byte	0x04, 0x11
        /*0026*/ 	.short	(.L_25 - .L_24)
	.align		4
.L_24:
        /*0028*/ 	.word	index@($__internal_0_$__cuda_sm10x_tcgen05_guardrail_trap_col_being_dealloced_not_returned_by_alloc)
        /*002c*/ 	.word	0x00000000


	//----- nvinfo : EIATTR_FRAME_SIZE
	.align		4
.L_25:
        /*0030*/ 	.byte	0x04, 0x11
        /*0032*/ 	.short	(.L_27 - .L_26)
	.align		4
.L_26:
        /*0034*/ 	.word	index@(_ZN7cutlass13device_kernelINS_4gemm6kernel13GemmUniversalIN4cute5tupleIJiiiiEEENS1_10collective13CollectiveMmaINS1_35MainloopSm100TmaUmmaWarpSpecializedILi5ELi2ELi4ENS5_IJNS4_1CILi1EEESB_SB_EEEEENS5_IJNSA_ILi128EEENSA_ILi32EEESE_EEENS_10bfloat16_tENS5_IJlSB_lEEESH_SI_NS4_8TiledMMAINS4_8MMA_AtomIJNS4_20SM100_MMA_F16BF16_SSISH_SH_fLi128ELi32ELNS4_4UMMA5MajorE0ELSN_0ELNSM_7ScaleInE0ELSO_0EEEEEENS4_6LayoutISC_NS5_IJNSA_ILi0EEESS_SS_EEEEENS5_IJNS4_10UnderscoreESV_SV_EEEEENS4_13SM90_TMA_LOADENS4_14ComposedLayoutINS4_7SwizzleILi3ELi4ELi3EEENS4_18smem_ptr_flag_bitsILi16EEENSR_INS5_IJNSA_ILi8EEENSA_ILi64EEEEEENS5_IJS15_SB_EEEEEEEvNS4_8identityESY_S19_vS1A_EENS_8epilogue10collective18CollectiveEpilogueINS1C_23Sm100TmaWarpSpecializedILi2ELi1ELi32ELb1ELb0EEEJSG_NS5_IJNSR_ISE_SB_EENSR_ISF_SB_EEEEESH_SI_SH_SI_NS1C_6fusion15FusionCallbacksIS1G_NS1K_17LinearCombinationISH_fSH_fLNS_15FloatRoundStyleE2EEESG_S1J_JEEENS4_5SM1004TMEM4LOAD26SM100_TMEM_LOAD_32dp32b32xESY_NSZ_INS10_ILi2ELi4ELi3EEES13_NSR_INS5_IJS14_SF_EEENS5_IJSF_SB_EEEEEEENS4_39AutoVectorizingCopyWithAssumedAlignmentILi128EEENS4_14SM90_TMA_STOREES1Y_S20_S20_EEEvvEEEEvNT_6ParamsE)
        /*0038*/ 	.word	0x00000000


	//----- nvinfo : EIATTR_MIN_STACK_SIZE
	.align		4
.L_27:
        /*003c*/ 	.byte	0x04, 0x12
        /*003e*/ 	.short	(.L_29 - .L_28)
	.align		4
.L_28:
        /*0040*/ 	.word	index@(_ZN7cutlass13device_kernelINS_4gemm6kernel13GemmUniversalIN4cute5tupleIJiiiiEEENS1_10collective13CollectiveMmaINS1_35MainloopSm100TmaUmmaWarpSpecializedILi5ELi2ELi4ENS5_IJNS4_1CILi1EEESB_SB_EEEEENS5_IJNSA_ILi128EEENSA_ILi32EEESE_EEENS_10bfloat16_tENS5_IJlSB_lEEESH_SI_NS4_8TiledMMAINS4_8MMA_AtomIJNS4_20SM100_MMA_F16BF16_SSISH_SH_fLi128ELi32ELNS4_4UMMA5MajorE0ELSN_0ELNSM_7ScaleInE0ELSO_0EEEEEENS4_6LayoutISC_NS5_IJNSA_ILi0EEESS_SS_EEEEENS5_IJNS4_10UnderscoreESV_SV_EEEEENS4_13SM90_TMA_LOADENS4_14ComposedLayoutINS4_7SwizzleILi3ELi4ELi3EEENS4_18smem_ptr_flag_bitsILi16EEENSR_INS5_IJNSA_ILi8EEENSA_ILi64EEEEEENS5_IJS15_SB_EEEEEEEvNS4_8identityESY_S19_vS1A_EENS_8epilogue10collective18CollectiveEpilogueINS1C_23Sm100TmaWarpSpecializedILi2ELi1ELi32ELb1ELb0EEEJSG_NS5_IJNSR_ISE_SB_EENSR_ISF_SB_EEEEESH_SI_SH_SI_NS1C_6fusion15FusionCallbacksIS1G_NS1K_17LinearCombinationISH_fSH_fLNS_15FloatRoundStyleE2EEESG_S1J_JEEENS4_5SM1004TMEM4LOAD26SM100_TMEM_LOAD_32dp32b32xESY_NSZ_INS10_ILi2ELi4ELi3EEES13_NSR_INS5_IJS14_SF_EEENS5_IJSF_SB_EEEEEEENS4_39AutoVectorizingCopyWithAssumedAlignmentILi128EEENS4_14SM90_TMA_STOREES1Y_S20_S20_EEEvvEEEEvNT_6ParamsE)
        /*0044*/ 	.word	0x00000000
.L_29:


//--------------------- .nv.compat                --------------------------
	.section	.nv.compat,"",@"SHT_CUDA_COMPAT_INFO"
	.align	4
        /*0000*/ 	.byte	0x02, 0x09, 0x01, 0x00, 0x02, 0x02, 0x02, 0x00, 0x02, 0x05, 0x05, 0x00, 0x03, 0x07, 0x01, 0x01
        /*0010*/ 	.byte	0x02, 0x03, 0x01, 0x00, 0x02, 0x06, 0x01, 0x00, 0x04, 0x0b, 0x08, 0x00, 0x09, 0x00, 0x00, 0x00
        /*0020*/ 	.byte	0x00, 0x00, 0x00, 0x00


//--------------------- .nv.info._ZN7cutlass13device_kernelINS_4gemm6kernel13GemmUniversalIN4cute5tupleIJiiiiEEENS1_10collective13CollectiveMmaINS1_35MainloopSm100TmaUmmaWarpSpecializedILi5ELi2ELi4ENS5_IJNS4_1CILi1EEESB_SB_EEEEENS5_IJNSA_ILi128EEENSA_ILi32EEESE_EEENS_10bfloat16_tENS5_IJlSB_lEEESH_SI_NS4_8TiledMMAINS4_8MMA_AtomIJNS4_20SM100_MMA_F16BF16_SSISH_SH_fLi128ELi32ELNS4_4UMMA5MajorE0ELSN_0ELNSM_7ScaleInE0ELSO_0EEEEEENS4_6LayoutISC_NS5_IJNSA_ILi0EEESS_SS_EEEEENS5_IJNS4_10UnderscoreESV_SV_EEEEENS4_13SM90_TMA_LOADENS4_14ComposedLayoutINS4_7SwizzleILi3ELi4ELi3EEENS4_18smem_ptr_flag_bitsILi16EEENSR_INS5_IJNSA_ILi8EEENSA_ILi64EEEEEENS5_IJS15_SB_EEEEEEEvNS4_8identityESY_S19_vS1A_EENS_8epilogue10collective18CollectiveEpilogueINS1C_23Sm100TmaWarpSpecializedILi2ELi1ELi32ELb1ELb0EEEJSG_NS5_IJNSR_ISE_SB_EENSR_ISF_SB_EEEEESH_SI_SH_SI_NS1C_6fusion15FusionCallbacksIS1G_NS1K_17LinearCombinationISH_fSH_fLNS_15FloatRoundStyleE2EEESG_S1J_JEEENS4_5SM1004TMEM4LOAD26SM100_TMEM_LOAD_32dp32b32xESY_NSZ_INS10_ILi2ELi4ELi3EEES13_NSR_INS5_IJS14_SF_EEENS5_IJSF_SB_EEEEEEENS4_39AutoVectorizingCopyWithAssumedAlignmentILi128EEENS4_14SM90_TMA_STOREES1Y_S20_S20_EEEvvEEEEvNT_6ParamsE --------------------------
	.section	.nv.info._ZN7cutlass13device_kernelINS_4gemm6kernel13GemmUniversalIN4cute5tupleIJiiiiEEENS1_10collective13CollectiveMmaINS1_35MainloopSm100TmaUmmaWarpSpecializedILi5ELi2ELi4ENS5_IJNS4_1CILi1EEESB_SB_EEEEENS5_IJNSA_ILi128EEENSA_ILi32EEESE_EEENS_10bfloat16_tENS5_IJlSB_lEEESH_SI_NS4_8TiledMMAINS4_8MMA_AtomIJNS4_20SM100_MMA_F16BF16_SSISH_SH_fLi128ELi32ELNS4_4UMMA5MajorE0ELSN_0ELNSM_7ScaleInE0ELSO_0EEEEEENS4_6LayoutISC_NS5_IJNSA_ILi0EEESS_SS_EEEEENS5_IJNS4_10UnderscoreESV_SV_EEEEENS4_13SM90_TMA_LOADENS4_14ComposedLayoutINS4_7SwizzleILi3ELi4ELi3EEENS4_18smem_ptr_flag_bitsILi16EEENSR_INS5_IJNSA_ILi8EEENSA_ILi64EEEEEENS5_IJS15_SB_EEEEEEEvNS4_8identityESY_S19_vS1A_EENS_8epilogue10collective18CollectiveEpilogueINS1C_23Sm100TmaWarpSpecializedILi2ELi1ELi32ELb1ELb0EEEJSG_NS5_IJNSR_ISE_SB_EENSR_ISF_SB_EEEEESH_SI_SH_SI_NS1C_6fusion15FusionCallbacksIS1G_NS1K_17LinearCombinationISH_fSH_fLNS_15FloatRoundStyleE2EEESG_S1J_JEEENS4_5SM1004TMEM4LOAD26SM100_TMEM_LOAD_32dp32b32xESY_NSZ_INS10_ILi2ELi4ELi3EEES13_NSR_INS5_IJS14_SF_EEENS5_IJSF_SB_EEEEEEENS4_39AutoVectorizingCopyWithAssumedAlignmentILi128EEENS4_14SM90_TMA_STOREES1Y_S20_S20_EEEvvEEEEvNT_6ParamsE,"",@"SHT_CUDA_INFO"
	.sectionflags	@""
	.align	4


	//----- nvinfo : EIATTR_CUDA_API_VERSION
	.align		4
        /*0000*/ 	.byte	0x04, 0x37
        /*0002*/ 	.short	(.L_31 - .L_30)
.L_30:
        /*0004*/ 	.word	0x00000082


	//----- nvinfo : EIATTR_KPARAM_INFO
	.align		4
.L_31:
        /*0008*/ 	.byte	0x04, 0x17
        /*000a*/ 	.short	(.L_33 - .L_32)
.L_32:
        /*000c*/ 	.word	0x00000000
        /*0010*/ 	.short	0x0000
        /*0012*/ 	.short	0x0000
        /*0014*/ 	.byte	0x00, 0xf0, 0x01, 0x20


	//----- nvinfo : EIATTR_AT_ENTRY_FRAGMENTS
	.align		4
.L_33:
        /*0018*/ 	.byte	0x04, 0x4f
        /*001a*/ 	.short	(.L_35 - .L_34)


	//   ....[0]....
.L_34:
        /*001c*/ 	.word	0x00000006


	//----- nvinfo : EIATTR_RESERVED_SMEM_USED
	.align		4
.L_35:
        /*0020*/ 	.byte	0x01, 0x41
	.zero		2


	//----- nvinfo : EIATTR_SPARSE_MMA_MASK
	.align		4
        /*0024*/ 	.byte	0x03, 0x50
        /*0026*/ 	.short	0x0000


	//----- nvinfo : EIATTR_TCGEN05_1CTA_USED
	.align		4
        /*0028*/ 	.byte	0x01, 0x51
	.zero		2


	//----- nvinfo : EIATTR_MAXREG_COUNT
	.align		4
        /*002c*/ 	.byte	0x03, 0x1b
        /*002e*/ 	.short	0x00ff


	//----- nvinfo : EIATTR_NUM_BARRIERS
	.align		4
        /*0030*/ 	.byte	0x02, 0x4c
        /*0032*/ 	.byte	0x07
	.zero		1


	//----- nvinfo : EIATTR_EXTERNS
	.align		4
        /*0034*/ 	.byte	0x04, 0x0f
        /*0036*/ 	.short	(.L_37 - .L_36)


	//   ....[0]....
	.align		4
.L_36:
        /*0038*/ 	.word	index@(__assertfail)


	//----- nvinfo : EIATTR_MERCURY_ISA_VERSION
	.align		4
.L_37:
        /*003c*/ 	.byte	0x03, 0x5f
        /*003e*/ 	.short	0x0101


	//----- nvinfo : EIATTR_INT_WARP_WIDE_INSTR_OFFSETS
	.align		4
        /*0040*/ 	.byte	0x04, 0x31
        /*0042*/ 	.short	(.L_39 - .L_38)


	//   ....[0]....
.L_38:
        /*0044*/ 	.word	0x00001f20


	//   ....[1]....
        /*0048*/ 	.word	0x00003bb0


	//   ....[2]....
        /*004c*/ 	.word	0x00003be0


	//   ....[3]....
        /*0050*/ 	.word	0x00003c30


	//   ....[4]....
        /*0054*/ 	.word	0x00004620


	//   ....[5]....
        /*0058*/ 	.word	0x00004760


	//----- nvinfo : EIATTR_COOP_GROUP_MASK_REGIDS
	.align		4
.L_39:
        /*005c*/ 	.byte	0x04, 0x29
        /*005e*/ 	.short	(.L_41 - .L_40)


	//   ....[0]....
.L_40:
        /*0060*/ 	.word	0xffffffff


	//   ....[1]....
        /*0064*/ 	.word	0xffffffff


	//   ....[2]....
        /*0068*/ 	.word	0xffffffff


	//   ....[3]....
        /*006c*/ 	.word	0xffffffff


	//   ....[4]....
        /*0070*/ 	.word	0xffffffff


	//   ....[5]....
        /*0074*/ 	.word	0xffffffff


	//   ....[6]....
        /*0078*/ 	.word	0xffffffff


	//   ....[7]....
        /*007c*/ 	.word	0xffffffff


	//   ....[8]....
        /*0080*/ 	.word	0xffffffff


	//   ....[9]....
        /*0084*/ 	.word	0xffffffff


	//   ....[10]....
        /*0088*/ 	.word	0xffffffff


	//   ....[11]....
        /*008c*/ 	.word	0xffffffff


	//   ....[12]....
        /*0090*/ 	.word	0xffffffff


	//----- nvinfo : EIATTR_COOP_GROUP_INSTR_OFFSETS
	.align		4
.L_41:
        /*0094*/ 	.byte	0x04, 0x28
        /*0096*/ 	.short	(.L_43 - .L_42)


	//   ....[0]....
.L_42:
        /*0098*/ 	.word	0x00000090


	//   ....[1]....
        /*009c*/ 	.word	0x000004d0


	//   ....[2]....
        /*00a0*/ 	.word	0x00000660


	//   ....[3]....
        /*00a4*/ 	.word	0x000007c0


	//   ....[4]....
        /*00a8*/ 	.word	0x000008c0


	//   ....[5]....
        /*00ac*/ 	.word	0x00000a30


	//   ....[6]....
        /*00b0*/ 	.word	0x00000bd0


	//   ....[7]....
        /*00b4*/ 	.word	0x00001e00


	//   ....[8]....
        /*00b8*/ 	.word	0x00002c70


	//   ....[9]....
        /*00bc*/ 	.word	0x00002e80


	//   ....[10]....
        /*00c0*/ 	.word	0x00002eb0


	//   ....[11]....
        /*00c4*/ 	.word	0x00003aa0


	//   ....[12]....
        /*00c8*/ 	.word	0x00003cd0


	//----- nvinfo : EIATTR_VRC_CTA_INIT_COUNT
	.align		4
.L_43:
        /*00cc*/ 	.byte	0x02, 0x4a
        /*00ce*/ 	.byte	0x80
	.zero		1


	//----- nvinfo : EIATTR_SYSCALL_OFFSETS
	.align		4
        /*00d0*/ 	.byte	0x04, 0x46
        /*00d2*/ 	.short	(.L_45 - .L_44)


	//   ....[0]....
.L_44:
        /*00d4*/ 	.word	0x00005230


	//   ....[1]....
        /*00d8*/ 	.word	0x00005320


	//   ....[2]....
        /*00dc*/ 	.word	0x00005a90


	//----- nvinfo : EIATTR_MBARRIER_INSTR_OFFSETS
	.align		4
.L_45:
        /*00e0*/ 	.byte	0x04, 0x39
        /*00e2*/ 	.short	(.L_47 - .L_46)


	//   ....[0]....
.L_46:
        /*00e4*/ 	.word	0x000005b0
        /*00e8*/ 	.word	0x000000ff
        /*00ec*/ 	.word	0x00000000
        /*00f0*/ 	.short	0x0100
        /*00f2*/ 	.byte	0x05
	.zero		1


	//   ....[1]....
        /*00f4*/ 	.word	0x000005c0
        /*00f8*/ 	.word	0x000000ff
        /*00fc*/ 	.word	0x00000028
        /*0100*/ 	.short	0x0100
        /*0102*/ 	.byte	0x05
	.zero		1


	//   ....[2]....
        /*0104*/ 	.word	0x000005d0
        /*0108*/ 	.word	0x000000ff
        /*010c*/ 	.word	0x00000008
        /*0110*/ 	.short	0x0100
        /*0112*/ 	.byte	0x05
	.zero		1


	//   ....[3]....
        /*0114*/ 	.word	0x000005e0
        /*0118*/ 	.word	0x000000ff
        /*011c*/ 	.word	0x00000030
        /*0120*/ 	.short	0x0100
        /*0122*/ 	.byte	0x05
	.zero		1


	//   ....[4]....
        /*0124*/ 	.word	0x000005f0
        /*0128*/ 	.word	0x000000ff
        /*012c*/ 	.word	0x00000010
        /*0130*/ 	.short	0x0100
        /*0132*/ 	.byte	0x05
	.zero		1


	//   ....[5]....
        /*0134*/ 	.word	0x00000600
        /*0138*/ 	.word	0x000000ff
        /*013c*/ 	.word	0x00000038
        /*0140*/ 	.short	0x0100
        /*0142*/ 	.byte	0x05
	.zero		1


	//   ....[6]....
        /*0144*/ 	.word	0x00000610
        /*0148*/ 	.word	0x000000ff
        /*014c*/ 	.word	0x00000018
        /*0150*/ 	.short	0x0100
        /*0152*/ 	.byte	0x05
	.zero		1


	//   ....[7]....
        /*0154*/ 	.word	0x00000620
        /*0158*/ 	.word	0x000000ff
        /*015c*/ 	.word	0x00000040
        /*0160*/ 	.short	0x0100
        /*0162*/ 	.byte	0x05
	.zero		1


	//   ....[8]....
        /*0164*/ 	.word	0x00000630
        /*0168*/ 	.word	0x000000ff
        /*016c*/ 	.word	0x00000020
        /*0170*/ 	.short	0x0100
        /*0172*/ 	.byte	0x05
	.zero		1


	//   ....[9]....
        /*0174*/ 	.word	0x00000640
        /*0178*/ 	.word	0x000000ff
        /*017c*/ 	.word	0x00000048
        /*0180*/ 	.short	0x0100
        /*0182*/ 	.byte	0x05
	.zero		1


	//   ....[10]....
        /*0184*/ 	.word	0x00000770
        /*0188*/ 	.word	0x000000ff
        /*018c*/ 	.word	0x00000050
        /*0190*/ 	.short	0x0100
        /*0192*/ 	.byte	0x07
	.zero		1


	//   ....[11]....
        /*0194*/ 	.word	0x00000780
        /*0198*/ 	.word	0x000000ff
        /*019c*/ 	.word	0x00000060
        /*01a0*/ 	.short	0x0100
        /*01a2*/ 	.byte	0x07
	.zero		1


	//   ....[12]....
        /*01a4*/ 	.word	0x00000790
        /*01a8*/ 	.word	0x000000ff
        /*01ac*/ 	.word	0x00000058
        /*01b0*/ 	.short	0x0100
        /*01b2*/ 	.byte	0x07
	.zero		1


	//   ....[13]....
        /*01b4*/ 	.word	0x000007a0
        /*01b8*/ 	.word	0x000000ff
        /*01bc*/ 	.word	0x00000068
        /*01c0*/ 	.short	0x0100
        /*01c2*/ 	.byte	0x07
	.zero		1


	//   ....[14]....
        /*01c4*/ 	.word	0x00000890
        /*01c8*/ 	.word	0x000000ff
        /*01cc*/ 	.word	0x00000070
        /*01d0*/ 	.short	0x0100
        /*01d2*/ 	.byte	0x05
	.zero		1


	//   ....[15]....
        /*01d4*/ 	.word	0x000008a0
        /*01d8*/ 	.word	0x000000ff
        /*01dc*/ 	.word	0x00000078
        /*01e0*/ 	.short	0x0100
        /*01e2*/ 	.byte	0x05
	.zero		1


	//   ....[16]....
        /*01e4*/ 	.word	0x000009e0
        /*01e8*/ 	.word	0x000000ff
        /*01ec*/ 	.word	0x00000080
        /*01f0*/ 	.short	0x0100
        /*01f2*/ 	.byte	0x05
	.zero		1


	//   ....[17]....
        /*01f4*/ 	.word	0x000009f0
        /*01f8*/ 	.word	0x000000ff
        /*01fc*/ 	.word	0x00000090
        /*0200*/ 	.short	0x0100
        /*0202*/ 	.byte	0x05
	.zero		1


	//   ....[18]....
        /*0204*/ 	.word	0x00000a00
        /*0208*/ 	.word	0x000000ff
        /*020c*/ 	.word	0x00000088
        /*0210*/ 	.short	0x0100
        /*0212*/ 	.byte	0x05
	.zero		1


	//   ....[19]....
        /*0214*/ 	.word	0x00000a10
        /*0218*/ 	.word	0x000000ff
        /*021c*/ 	.word	0x00000098
        /*0220*/ 	.short	0x0100
        /*0222*/ 	.byte	0x05
	.zero		1


	//   ....[20]....
        /*0224*/ 	.word	0x00000b40
        /*0228*/ 	.word	0x000000ff
        /*022c*/ 	.word	0x000000a0
        /*0230*/ 	.short	0x0100
        /*0232*/ 	.byte	0x07
	.zero		1


	//   ....[21]....
        /*0234*/ 	.word	0x00000b50
        /*0238*/ 	.word	0x000000ff
        /*023c*/ 	.word	0x000000c0
        /*0240*/ 	.short	0x0100
        /*0242*/ 	.byte	0x07
	.zero		1


	//   ....[22]....
        /*0244*/ 	.word	0x00000b60
        /*0248*/ 	.word	0x000000ff
        /*024c*/ 	.word	0x000000a8
        /*0250*/ 	.short	0x0100
        /*0252*/ 	.byte	0x07
	.zero		1


	//   ....[23]....
        /*0254*/ 	.word	0x00000b70
        /*0258*/ 	.word	0x000000ff
        /*025c*/ 	.word	0x000000c8
        /*0260*/ 	.short	0x0100
        /*0262*/ 	.byte	0x07
	.zero		1


	//   ....[24]....
        /*0264*/ 	.word	0x00000b80
        /*0268*/ 	.word	0x000000ff
        /*026c*/ 	.word	0x000000b0
        /*0270*/ 	.short	0x0100
        /*0272*/ 	.byte	0x07
	.zero		1


	//   ....[25]....
        /*0274*/ 	.word	0x00000b90
        /*0278*/ 	.word	0x000000ff
        /*027c*/ 	.word	0x000000d0
        /*0280*/ 	.short	0x0100
        /*0282*/ 	.byte	0x07
	.zero		1


	//   ....[26]....
        /*0284*/ 	.word	0x00000ba0
        /*0288*/ 	.word	0x000000ff
        /*028c*/ 	.word	0x000000b8
        /*0290*/ 	.short	0x0100
        /*0292*/ 	.byte	0x07
	.zero		1


	//   ....[27]....
        /*0294*/ 	.word	0x00000bb0
        /*0298*/ 	.word	0x000000ff
        /*029c*/ 	.word	0x000000d8
        /*02a0*/ 	.short	0x0100
        /*02a2*/ 	.byte	0x07
	.zero		1


	//   ....[28]....
        /*02a4*/ 	.word	0x00000ca0
        /*02a8*/ 	.word	0x000000ff
        /*02ac*/ 	.word	0x000000e0
        /*02b0*/ 	.short	0x0100
        /*02b2*/ 	.byte	0x05
	.zero		1


	//   ....[29]....
        /*02b4*/ 	.word	0x00000cb0
        /*02b8*/ 	.word	0x000000ff
        /*02bc*/ 	.word	0x000000f0
        /*02c0*/ 	.short	0x0100
        /*02c2*/ 	.byte	0x05
	.zero		1


	//   ....[30]....
        /*02c4*/ 	.word	0x00000cc0
        /*02c8*/ 	.word	0x000000ff
        /*02cc*/ 	.word	0x000000e8
        /*02d0*/ 	.short	0x0100
        /*02d2*/ 	.byte	0x05
	.zero		1


	//   ....[31]....
        /*02d4*/ 	.word	0x00000cd0
        /*02d8*/ 	.word	0x000000ff
        /*02dc*/ 	.word	0x000000f8
        /*02e0*/ 	.short	0x0100
        /*02e2*/ 	.byte	0x05
	.zero		1


	//   ....[32]....
        /*02e4*/ 	.word	0x000015a0
        /*02e8*/ 	.word	0x00000002
        /*02ec*/ 	.word	0x000000f0
        /*02f0*/ 	.short	0x010a
        /*02f2*/ 	.byte	0xff
	.zero		1


	//   ....[33]....
        /*02f4*/ 	.word	0x000015d0
        /*02f8*/ 	.word	0x00000002
        /*02fc*/ 	.word	0x000000e0
        /*0300*/ 	.short	0x0101
        /*0302*/ 	.byte	0xff
	.zero		1


	//   ....[34]....
        /*0304*/ 	.word	0x000016a0
        /*0308*/ 	.word	0x000000ff
        /*030c*/ 	.word	0x00000028
        /*0310*/ 	.short	0x010a
        /*0312*/ 	.byte	0x08
	.zero		1


	//   ....[35]....
        /*0314*/ 	.word	0x00001740
        /*0318*/ 	.word	0x000000ff
        /*031c*/ 	.word	0x00000028
        /*0320*/ 	.short	0x010a
        /*0322*/ 	.byte	0x21
	.zero		1


	//   ....[36]....
        /*0324*/ 	.word	0x00001890
        /*0328*/ 	.word	0x000000ff
        /*032c*/ 	.word	0x00000028
        /*0330*/ 	.short	0x010a
        /*0332*/ 	.byte	0x08
	.zero		1


	//   ....[37]....
        /*0334*/ 	.word	0x00001a60
        /*0338*/ 	.word	0x000000ff
        /*033c*/ 	.word	0x00000078
        /*0340*/ 	.short	0x0101
        /*0342*/ 	.byte	0x04
	.zero		1


	//   ....[38]....
        /*0344*/ 	.word	0x00001a80
        /*0348*/ 	.word	0x000000ff
        /*034c*/ 	.word	0x00000028
        /*0350*/ 	.short	0x010a
        /*0352*/ 	.byte	0x08
	.zero		1


	//   ....[39]....
        /*0354*/ 	.word	0x00001b00
        /*0358*/ 	.word	0x000000ff
        /*035c*/ 	.word	0x00000028
        /*0360*/ 	.short	0x010a
        /*0362*/ 	.byte	0x21
	.zero		1


	//   ....[40]....
        /*0364*/ 	.word	0x00001c50
        /*0368*/ 	.word	0x000000ff
        /*036c*/ 	.word	0x00000028
        /*0370*/ 	.short	0x010a
        /*0372*/ 	.byte	0x08
	.zero		1


	//   ....[41]....
        /*0374*/ 	.word	0x00001e30
        /*0378*/ 	.word	0x00000002
        /*037c*/ 	.word	0x00000080
        /*0380*/ 	.short	0x010a
        /*0382*/ 	.byte	0xff
	.zero		1


	//   ....[42]....
        /*0384*/ 	.word	0x00001ef0
        /*0388*/ 	.word	0x00000002
        /*038c*/ 	.word	0x00000000
        /*0390*/ 	.short	0x0101
        /*0392*/ 	.byte	0xff
	.zero		1


	//   ....[43]....
        /*0394*/ 	.word	0x00002450
        /*0398*/ 	.word	0x000000ff
        /*039c*/ 	.word	0x00000000
        /*03a0*/ 	.short	0x010a
        /*03a2*/ 	.byte	0x05
	.zero		1


	//   ....[44]....
        /*03a4*/ 	.word	0x000024e0
        /*03a8*/ 	.word	0x000000ff
        /*03ac*/ 	.word	0x00000000
        /*03b0*/ 	.short	0x010a
        /*03b2*/ 	.byte	0x05
	.zero		1


	//   ....[45]....
        /*03b4*/ 	.word	0x00002570
        /*03b8*/ 	.word	0x000000ff
        /*03bc*/ 	.word	0x00000000
        /*03c0*/ 	.short	0x010a
        /*03c2*/ 	.byte	0x05
	.zero		1


	//   ....[46]....
        /*03c4*/ 	.word	0x00002600
        /*03c8*/ 	.word	0x000000ff
        /*03cc*/ 	.word	0x00000000
        /*03d0*/ 	.short	0x010a
        /*03d2*/ 	.byte	0x05
	.zero		1


	//   ....[47]....
        /*03d4*/ 	.word	0x000026a0
        /*03d8*/ 	.word	0x00000000
        /*03dc*/ 	.word	0x00000000
        /*03e0*/ 	.short	0x010a
        /*03e2*/ 	.byte	0xff
	.zero		1


	//   ....[48]....
        /*03e4*/ 	.word	0x000027c0
        /*03e8*/ 	.word	0x00000000
        /*03ec*/ 	.word	0x000000e0
        /*03f0*/ 	.short	0x010a
        /*03f2*/ 	.byte	0xff
	.zero		1


	//   ....[49]....
        /*03f4*/ 	.word	0x00002830
        /*03f8*/ 	.word	0x00000000
        /*03fc*/ 	.word	0x00000000
        /*0400*/ 	.short	0x0101
        /*0402*/ 	.byte	0xff
	.zero		1


	//   ....[50]....
        /*0404*/ 	.word	0x00002850
        /*0408*/ 	.word	0x000000ff
        /*040c*/ 	.word	0x00000090
        /*0410*/ 	.short	0x010a
        /*0412*/ 	.byte	0x05
	.zero		1


	//   ....[51]....
        /*0414*/ 	.word	0x00002970
        /*0418*/ 	.word	0x00000000
        /*041c*/ 	.word	0x00000080
        /*0420*/ 	.short	0x010a
        /*0422*/ 	.byte	0xff
	.zero		1


	//   ....[52]....
        /*0424*/ 	.word	0x00002a70
        /*0428*/ 	.word	0x00000000
        /*042c*/ 	.word	0x00000000
        /*0430*/ 	.short	0x0101
        /*0432*/ 	.byte	0xff
	.zero		1


	//   ....[53]....
        /*0434*/ 	.word	0x00002b00
        /*0438*/ 	.word	0x000000ff
        /*043c*/ 	.word	0x00000090
        /*0440*/ 	.short	0x0106
        /*0442*/ 	.byte	0x05
	.zero		1


	//   ....[54]....
        /*0444*/ 	.word	0x00002b20
        /*0448*/ 	.word	0x000000ff
        /*044c*/ 	.word	0x00000090
        /*0450*/ 	.short	0x010a
        /*0452*/ 	.byte	0x05
	.zero		1


	//   ....[55]....
        /*0454*/ 	.word	0x00002bb0
        /*0458*/ 	.word	0x000000ff
        /*045c*/ 	.word	0x00000090
        /*0460*/ 	.short	0x0106
        /*0462*/ 	.byte	0x04
	.zero		1


	//   ....[56]....
        /*0464*/ 	.word	0x00002bf0
        /*0468*/ 	.word	0x00000000
        /*046c*/ 	.word	0x00000090
        /*0470*/ 	.short	0x010a
        /*0472*/ 	.byte	0xff
	.zero		1


	//   ....[57]....
        /*0474*/ 	.word	0x000031b0
        /*0478*/ 	.word	0x00000000
        /*047c*/ 	.word	0x00000080
        /*0480*/ 	.short	0x010a
        /*0482*/ 	.byte	0xff
	.zero		1


	//   ....[58]....
        /*0484*/ 	.word	0x000032b0
        /*0488*/ 	.word	0x00000003
        /*048c*/ 	.word	0x00000000
        /*0490*/ 	.short	0x0101
        /*0492*/ 	.byte	0xff
	.zero		1


	//   ....[59]....
        /*0494*/ 	.word	0x000032c0
        /*0498*/ 	.word	0x000000ff
        /*049c*/ 	.word	0x00000000
        /*04a0*/ 	.short	0x010a
        /*04a2*/ 	.byte	0x07
	.zero		1


	//   ....[60]....
        /*04a4*/ 	.word	0x000032f0
        /*04a8*/ 	.word	0x000000ff
        /*04ac*/ 	.word	0x000000c0
        /*04b0*/ 	.short	0x010a
        /*04b2*/ 	.byte	0x06
	.zero		1


	//   ....[61]....
        /*04b4*/ 	.word	0x000033c0
        /*04b8*/ 	.word	0x000000ff
        /*04bc*/ 	.word	0x00000000
        /*04c0*/ 	.short	0x010a
        /*04c2*/ 	.byte	0x0b
	.zero		1


	//   ....[62]....
        /*04c4*/ 	.word	0x000034f0
        /*04c8*/ 	.word	0x000000ff
        /*04cc*/ 	.word	0x00000000
        /*04d0*/ 	.short	0x010a
        /*04d2*/ 	.byte	0x22
	.zero		1


	//   ....[63]....
        /*04d4*/ 	.word	0x000038d0
        /*04d8*/ 	.word	0x000000ff
        /*04dc*/ 	.word	0x00000000
        /*04e0*/ 	.short	0x010a
        /*04e2*/ 	.byte	0x06
	.zero		1


	//   ....[64]....
        /*04e4*/ 	.word	0x00003960
        /*04e8*/ 	.word	0x000000ff
        /*04ec*/ 	.word	0x00000000
        /*04f0*/ 	.short	0x010a
        /*04f2*/ 	.byte	0x06
	.zero		1


	//   ....[65]....
        /*04f4*/ 	.word	0x000039f0
        /*04f8*/ 	.word	0x000000ff
        /*04fc*/ 	.word	0x00000000
        /*0500*/ 	.short	0x010a
        /*0502*/ 	.byte	0x06
	.zero		1


	//   ....[66]....
        /*0504*/ 	.word	0x00003a80
        /*0508*/ 	.word	0x000000ff
        /*050c*/ 	.word	0x00000000
        /*0510*/ 	.short	0x010a
        /*0512*/ 	.byte	0x07
	.zero		1


	//   ....[67]....
        /*0514*/ 	.word	0x00003ec0
        /*0518*/ 	.word	0x00000000
        /*051c*/ 	.word	0x00000080
        /*0520*/ 	.short	0x010a
        /*0522*/ 	.byte	0xff
	.zero		1


	//   ....[68]....
        /*0524*/ 	.word	0x00003fa0
        /*0528*/ 	.word	0x00000000
        /*052c*/ 	.word	0x00000000
        /*0530*/ 	.short	0x0101
        /*0532*/ 	.byte	0xff
	.zero		1


	//   ....[69]....
        /*0534*/ 	.word	0x000042c0
        /*0538*/ 	.word	0x000000ff
        /*053c*/ 	.word	0x00000078
        /*0540*/ 	.short	0x010a
        /*0542*/ 	.byte	0x07
	.zero		1


	//   ....[70]....
        /*0544*/ 	.word	0x000044a0
        /*0548*/ 	.word	0x000000ff
        /*054c*/ 	.word	0x00000060
        /*0550*/ 	.short	0x010a
        /*0552*/ 	.byte	0x0d
	.zero		1


	//   ....[71]....
        /*0554*/ 	.word	0x000047b0
        /*0558*/ 	.word	0x000000ff
        /*055c*/ 	.word	0x00000050
        /*0560*/ 	.short	0x010b
        /*0562*/ 	.byte	0x0d
	.zero		1


	//   ....[72]....
        /*0564*/ 	.word	0x00004810
        /*0568*/ 	.word	0x000000ff
        /*056c*/ 	.word	0x00000000
        /*0570*/ 	.short	0x0101
        /*0572*/ 	.byte	0x0e
	.zero		1


	//   ....[73]....
        /*0574*/ 	.word	0x00004860
        /*0578*/ 	.word	0x000000ff
        /*057c*/ 	.word	0x00000000
        /*0580*/ 	.short	0x010a
        /*0582*/ 	.byte	0x04
	.zero		1


	//   ....[74]....
        /*0584*/ 	.word	0x00004900
        /*0588*/ 	.word	0x00000000
        /*058c*/ 	.word	0x00000000
        /*0590*/ 	.short	0x010a
        /*0592*/ 	.byte	0xff
	.zero		1


	//   ....[75]....
        /*0594*/ 	.word	0x00004c40
        /*0598*/ 	.word	0x00000000
        /*059c*/ 	.word	0x00000080
        /*05a0*/ 	.short	0x010a
        /*05a2*/ 	.byte	0xff
	.zero		1


	//   ....[76]....
        /*05a4*/ 	.word	0x00004d50
        /*05a8*/ 	.word	0x00000000
        /*05ac*/ 	.word	0x00000000
        /*05b0*/ 	.short	0x0101
        /*05b2*/ 	.byte	0xff
	.zero		1


	//   ....[77]....
        /*05b4*/ 	.word	0x00005700
        /*05b8*/ 	.word	0x00000003
        /*05bc*/ 	.word	0x00000050
        /*05c0*/ 	.short	0x010a
        /*05c2*/ 	.byte	0xff
	.zero		1


	//   ....[78]....
        /*05c4*/ 	.word	0x00005710
        /*05c8*/ 	.word	0x00000010
        /*05cc*/ 	.word	0x000000a0
        /*05d0*/ 	.short	0x010a
        /*05d2*/ 	.byte	0xff
	.zero		1


	//   ....[79]....
        /*05d4*/ 	.word	0x000058b0
        /*05d8*/ 	.word	0x00000003
        /*05dc*/ 	.word	0x00000050
        /*05e0*/ 	.short	0x010a
        /*05e2*/ 	.byte	0xff
	.zero		1


	//   ....[80]....
        /*05e4*/ 	.word	0x00005970
        /*05e8*/ 	.word	0x00000010
        /*05ec*/ 	.word	0x000000a0
        /*05f0*/ 	.short	0x010a
        /*05f2*/ 	.byte	0xff
	.zero		1


	//   ....[81]....
        /*05f4*/ 	.word	0x00005c10
        /*05f8*/ 	.word	0x000000ff
        /*05fc*/ 	.word	0x00000000
        /*0600*/ 	.short	0x0101
        /*0602*/ 	.byte	0x05
	.zero		1


	//   ....[82]....
        /*0604*/ 	.word	0x000064d0
        /*0608*/ 	.word	0x00000000
        /*060c*/ 	.word	0x00000000
        /*0610*/ 	.short	0x0101
        /*0612*/ 	.byte	0xff
	.zero		1


	//   ....[83]....
        /*0614*/ 	.word	0x00006770
        /*0618*/ 	.word	0x00000002
        /*061c*/ 	.word	0x000000f0
        /*0620*/ 	.short	0x010a
        /*0622*/ 	.byte	0xff
	.zero		1


	//   ....[84]....
        /*0624*/ 	.word	0x000067d0
        /*0628*/ 	.word	0x00000002
        /*062c*/ 	.word	0x00000028
        /*0630*/ 	.short	0x010a
        /*0632*/ 	.byte	0xff
	.zero		1


	//   ....[85]....
        /*0634*/ 	.word	0x00006830
        /*0638*/ 	.word	0x00000002
        /*063c*/ 	.word	0x00000028
        /*0640*/ 	.short	0x010a
        /*0642*/ 	.byte	0xff
	.zero		1


	//   ....[86]....
        /*0644*/ 	.word	0x00006880
        /*0648*/ 	.word	0x00000002
        /*064c*/ 	.word	0x00000080
        /*0650*/ 	.short	0x010a
        /*0652*/ 	.byte	0xff
	.zero		1


	//   ....[87]....
        /*0654*/ 	.word	0x000068e0
        /*0658*/ 	.word	0x00000000
        /*065c*/ 	.word	0x00000000
        /*0660*/ 	.short	0x010a
        /*0662*/ 	.byte	0xff
	.zero		1


	//   ....[88]....
        /*0664*/ 	.word	0x00006940
        /*0668*/ 	.word	0x00000000
        /*066c*/ 	.word	0x00000000
        /*0670*/ 	.short	0x010a
        /*0672*/ 	.byte	0xff
	.zero		1


	//   ....[89]....
        /*0674*/ 	.word	0x000069a0
        /*0678*/ 	.word	0x00000000
        /*067c*/ 	.word	0x00000000
        /*0680*/ 	.short	0x010a
        /*0682*/ 	.byte	0xff
	.zero		1


	//   ....[90]....
        /*0684*/ 	.word	0x00006a00
        /*0688*/ 	.word	0x00000000
        /*068c*/ 	.word	0x00000000
        /*0690*/ 	.short	0x010a
        /*0692*/ 	.byte	0xff
	.zero		1


	//   ....[91]....
        /*0694*/ 	.word	0x00006a50
        /*0698*/ 	.word	0x00000000
        /*069c*/ 	.word	0x000000e0
        /*06a0*/ 	.short	0x010a
        /*06a2*/ 	.byte	0xff
	.zero		1


	//   ....[92]....
        /*06a4*/ 	.word	0x00006ab0
        /*06a8*/ 	.word	0x00000000
        /*06ac*/ 	.word	0x00000090
        /*06b0*/ 	.short	0x010a
        /*06b2*/ 	.byte	0xff
	.zero		1


	//   ....[93]....
        /*06b4*/ 	.word	0x00006b00
        /*06b8*/ 	.word	0x00000000
        /*06bc*/ 	.word	0x00000080
        /*06c0*/ 	.short	0x010a
        /*06c2*/ 	.byte	0xff
	.zero		1


	//   ....[94]....
        /*06c4*/ 	.word	0x00006b60
        /*06c8*/ 	.word	0x00000000
        /*06cc*/ 	.word	0x00000090
        /*06d0*/ 	.short	0x010a
        /*06d2*/ 	.byte	0xff
	.zero		1


	//   ....[95]....
        /*06d4*/ 	.word	0x00006bb0
        /*06d8*/ 	.word	0x00000000
        /*06dc*/ 	.word	0x00000080
        /*06e0*/ 	.short	0x010a
        /*06e2*/ 	.byte	0xff
	.zero		1


	//   ....[96]....
        /*06e4*/ 	.word	0x00006c10
        /*06e8*/ 	.word	0x00000002
        /*06ec*/ 	.word	0x000000c0
        /*06f0*/ 	.short	0x010a
        /*06f2*/ 	.byte	0xff
	.zero		1


	//   ....[97]....
        /*06f4*/ 	.word	0x00006c70
        /*06f8*/ 	.word	0x00000000
        /*06fc*/ 	.word	0x00000000
        /*0700*/ 	.short	0x010a
        /*0702*/ 	.byte	0xff
	.zero		1


	//   ....[98]....
        /*0704*/ 	.word	0x00006cd0
        /*0708*/ 	.word	0x00000000
        /*070c*/ 	.word	0x00000000
        /*0710*/ 	.short	0x010a
        /*0712*/ 	.byte	0xff
	.zero		1


	//   ....[99]....
        /*0714*/ 	.word	0x00006d30
        /*0718*/ 	.word	0x00000000
        /*071c*/ 	.word	0x00000000
        /*0720*/ 	.short	0x010a
        /*0722*/ 	.byte	0xff
	.zero		1


	//   ....[100]....
        /*0724*/ 	.word	0x00006d90
        /*0728*/ 	.word	0x00000000
        /*072c*/ 	.word	0x00000000
        /*0730*/ 	.short	0x010a
        /*0732*/ 	.byte	0xff
	.zero		1


	//   ....[101]....
        /*0734*/ 	.word	0x00006df0
        /*0738*/ 	.word	0x00000000
        /*073c*/ 	.word	0x00000000
        /*0740*/ 	.short	0x010a
        /*0742*/ 	.byte	0xff
	.zero		1


	//   ....[102]....
        /*0744*/ 	.word	0x00006e40
        /*0748*/ 	.word	0x00000000
        /*074c*/ 	.word	0x00000080
        /*0750*/ 	.short	0x010a
        /*0752*/ 	.byte	0xff
	.zero		1


	//   ....[103]....
        /*0754*/ 	.word	0x00006ea0
        /*0758*/ 	.word	0x00000000
        /*075c*/ 	.word	0x00000078
        /*0760*/ 	.short	0x010a
        /*0762*/ 	.byte	0xff
	.zero		1


	//   ....[104]....
        /*0764*/ 	.word	0x00006f00
        /*0768*/ 	.word	0x00000000
        /*076c*/ 	.word	0x00000060
        /*0770*/ 	.short	0x010a
        /*0772*/ 	.byte	0xff
	.zero		1


	//   ....[105]....
        /*0774*/ 	.word	0x00006f60
        /*0778*/ 	.word	0x00000000
        /*077c*/ 	.word	0x00000000
        /*0780*/ 	.short	0x010a
        /*0782*/ 	.byte	0xff
	.zero		1


	//   ....[106]....
        /*0784*/ 	.word	0x00006fb0
        /*0788*/ 	.word	0x00000000
        /*078c*/ 	.word	0x00000080
        /*0790*/ 	.short	0x010a
        /*0792*/ 	.byte	0xff
	.zero		1


	//   ....[107]....
        /*0794*/ 	.word	0x00007000
        /*0798*/ 	.word	0x00000003
        /*079c*/ 	.word	0x00000050
        /*07a0*/ 	.short	0x010a
        /*07a2*/ 	.byte	0xff
	.zero		1


	//   ....[108]....
        /*07a4*/ 	.word	0x00007050
        /*07a8*/ 	.word	0x00000010
        /*07ac*/ 	.word	0x000000a0
        /*07b0*/ 	.short	0x010a
        /*07b2*/ 	.byte	0xff
	.zero		1


	//----- nvinfo : EIATTR_NUM_MBARRIERS
	.align		4
.L_47:
        /*07b4*/ 	.byte	0x03, 0x38
        /*07b6*/ 	.short	0x0020


	//----- nvinfo : EIATTR_EXIT_INSTR_OFFSETS
	.align		4
        /*07b8*/ 	.byte	0x04, 0x1c
        /*07ba*/ 	.short	(.L_49 - .L_48)


	//   ....[0]....
.L_48:
        /*07bc*/ 	.word	0x000026d0


	//   ....[1]....
        /*07c0*/ 	.word	0x00002bc0


	//   ....[2]....
        /*07c4*/ 	.word	0x00002c20


	//   ....[3]....
        /*07c8*/ 	.word	0x00003ce0


	//   ....[4]....
        /*07cc*/ 	.word	0x00004930


	//   ....[5]....
        /*07d0*/ 	.word	0x00004970


	//   ....[6]....
        /*07d4*/ 	.word	0x00006680


	//   ....[7]....
        /*07d8*/ 	.word	0x00006700


	//   ....[8]....
        /*07dc*/ 	.word	0x00006730


	//   ....[9]....
        /*07e0*/ 	.word	0x00006760


	//----- nvinfo : EIATTR_MAX_THREADS
	.align		4
.L_49:
        /*07e4*/ 	.byte	0x04, 0x05
        /*07e6*/ 	.short	(.L_51 - .L_50)
.L_50:
        /*07e8*/ 	.word	0x00000100
        /*07ec*/ 	.word	0x00000001
        /*07f0*/ 	.word	0x00000001


	//----- nvinfo : EIATTR_CRS_STACK_SIZE
	.align		4
.L_51:
        /*07f4*/ 	.byte	0x04, 0x1e
        /*07f6*/ 	.short	(.L_53 - .L_52)
.L_52:
        /*07f8*/ 	.word	0x00000000


	//----- nvinfo : EIATTR_CBANK_PARAM_SIZE
	.align		4
.L_53:
        /*07fc*/ 	.byte	0x03, 0x19
        /*07fe*/ 	.short	0x0800


	//----- nvinfo : EIATTR_PARAM_CBANK
	.align		4
        /*0800*/ 	.byte	0x04, 0x0a
        /*0802*/ 	.short	(.L_55 - .L_54)
	.align		4
.L_54:
        /*0804*/ 	.word	index@(.nv.constant0._ZN7cutlass13device_kernelINS_4gemm6kernel13GemmUniversalIN4cute5tupleIJiiiiEEENS1_10collective13CollectiveMmaINS1_35MainloopSm100TmaUmmaWarpSpecializedILi5ELi2ELi4ENS5_IJNS4_1CILi1EEESB_SB_EEEEENS5_IJNSA_ILi128EEENSA_ILi32EEESE_EEENS_10bfloat16_tENS5_IJlSB_lEEESH_SI_NS4_8TiledMMAINS4_8MMA_AtomIJNS4_20SM100_MMA_F16BF16_SSISH_SH_fLi128ELi32ELNS4_4UMMA5MajorE0ELSN_0ELNSM_7ScaleInE0ELSO_0EEEEEENS4_6LayoutISC_NS5_IJNSA_ILi0EEESS_SS_EEEEENS5_IJNS4_10UnderscoreESV_SV_EEEEENS4_13SM90_TMA_LOADENS4_14ComposedLayoutINS4_7SwizzleILi3ELi4ELi3EEENS4_18smem_ptr_flag_bitsILi16EEENSR_INS5_IJNSA_ILi8EEENSA_ILi64EEEEEENS5_IJS15_SB_EEEEEEEvNS4_8identityESY_S19_vS1A_EENS_8epilogue10collective18CollectiveEpilogueINS1C_23Sm100TmaWarpSpecializedILi2ELi1ELi32ELb1ELb0EEEJSG_NS5_IJNSR_ISE_SB_EENSR_ISF_SB_EEEEESH_SI_SH_SI_NS1C_6fusion15FusionCallbacksIS1G_NS1K_17LinearCombinationISH_fSH_fLNS_15FloatRoundStyleE2EEESG_S1J_JEEENS4_5SM1004TMEM4LOAD26SM100_TMEM_LOAD_32dp32b32xESY_NSZ_INS10_ILi2ELi4ELi3EEES13_NSR_INS5_IJS14_SF_EEENS5_IJSF_SB_EEEEEEENS4_39AutoVectorizingCopyWithAssumedAlignmentILi128EEENS4_14SM90_TMA_STOREES1Y_S20_S20_EEEvvEEEEvNT_6ParamsE)
        /*0808*/ 	.short	0x0380
        /*080a*/ 	.short	0x0800


	//----- nvinfo : EIATTR_SW_WAR
	.align		4
.L_55:
        /*080c*/ 	.byte	0x04, 0x36
        /*080e*/ 	.short	(.L_57 - .L_56)
.L_56:
        /*0810*/ 	.word	0x00000008
.L_57:


//--------------------- .nv.callgraph             --------------------------
	.section	.nv.callgraph,"",@"SHT_CUDA_CALLGRAPH"
	.align	4
	.sectionentsize	8
	.align		4
        /*0000*/ 	.word	0x00000000
	.align		4
        /*0004*/ 	.word	0xffffffff
	.align		4
        /*0008*/ 	.word	index@(_ZN7cutlass13device_kernelINS_4gemm6kernel13GemmUniversalIN4cute5tupleIJiiiiEEENS1_10collective13CollectiveMmaINS1_35MainloopSm100TmaUmmaWarpSpecializedILi5ELi2ELi4ENS5_IJNS4_1CILi1EEESB_SB_EEEEENS5_IJNSA_ILi128EEENSA_ILi32EEESE_EEENS_10bfloat16_tENS5_IJlSB_lEEESH_SI_NS4_8TiledMMAINS4_8MMA_AtomIJNS4_20SM100_MMA_F16BF16_SSISH_SH_fLi128ELi32ELNS4_4UMMA5MajorE0ELSN_0ELNSM_7ScaleInE0ELSO_0EEEEEENS4_6LayoutISC_NS5_IJNSA_ILi0EEESS_SS_EEEEENS5_IJNS4_10UnderscoreESV_SV_EEEEENS4_13SM90_TMA_LOADENS4_14ComposedLayoutINS4_7SwizzleILi3ELi4ELi3EEENS4_18smem_ptr_flag_bitsILi16EEENSR_INS5_IJNSA_ILi8EEENSA_ILi64EEEEEENS5_IJS15_SB_EEEEEEEvNS4_8identityESY_S19_vS1A_EENS_8epilogue10collective18CollectiveEpilogueINS1C_23Sm100TmaWarpSpecializedILi2ELi1ELi32ELb1ELb0EEEJSG_NS5_IJNSR_ISE_SB_EENSR_ISF_SB_EEEEESH_SI_SH_SI_NS1C_6fusion15FusionCallbacksIS1G_NS1K_17LinearCombinationISH_fSH_fLNS_15FloatRoundStyleE2EEESG_S1J_JEEENS4_5SM1004TMEM4LOAD26SM100_TMEM_LOAD_32dp32b32xESY_NSZ_INS10_ILi2ELi4ELi3EEES13_NSR_INS5_IJS14_SF_EEENS5_IJSF_SB_EEEEEEENS4_39AutoVectorizingCopyWithAssumedAlignmentILi128EEENS4_14SM90_TMA_STOREES1Y_S20_S20_EEEvvEEEEvNT_6ParamsE)
	.align		4
        /*000c*/ 	.word	index@(__assertfail)
	.align		4
        /*0010*/ 	.word	0x00000000
	.align		4
        /*0014*/ 	.word	0xfffffffe
	.align		4
        /*0018*/ 	.word	0x00000000
	.align		4
        /*001c*/ 	.word	0xfffffffd
	.align		4
        /*0020*/ 	.word	0x00000000
	.align		4
        /*0024*/ 	.word	0xfffffffc


//--------------------- .nv.constant4             --------------------------
	.section	.nv.constant4,"a",@progbits
	.align	8
	.align		8
.nv.constant4:
        /*0000*/ 	.dword	__assertfail
	.align		8
        /*0008*/ 	.dword	__unnamed_1
	.align		8
        /*0010*/ 	.dword	__unnamed_2
	.align		8
        /*0018*/ 	.dword	_ZN40_INTERNAL_bb1c51d7_4_k_cu_492e04fe_166294cuda3std3__45__cpo5beginE
	.align		8
        /*0020*/ 	.dword	_ZN40_INTERNAL_bb1c51d7_4_k_cu_492e04fe_166294cuda3std3__45__cpo3endE
	.align		8
        /*0028*/ 	.dword	_ZN40_INTERNAL_bb1c51d7_4_k_cu_492e04fe_166294cuda3std3__45__cpo6cbeginE
	.align		8
        /*0030*/ 	.dword	_ZN40_INTERNAL_bb1c51d7_4_k_cu_492e04fe_166294cuda3std3__45__cpo4cendE
	.align		8
        /*0038*/ 	.dword	_ZN40_INTERNAL_bb1c51d7_4_k_cu_492e04fe_166294cuda3std3__442_GLOBAL__N__bb1c51d7_4_k_cu_492e04fe_166296ignoreE
	.align		8
        /*0040*/ 	.dword	_ZN40_INTERNAL_bb1c51d7_4_k_cu_492e04fe_166294cuda3std3__419piecewise_constructE
	.align		8
        /*0048*/ 	.dword	_ZN40_INTERNAL_bb1c51d7_4_k_cu_492e04fe_166294cuda3std3__48in_placeE
	.align		8
        /*0050*/ 	.dword	_ZN40_INTERNAL_bb1c51d7_4_k_cu_492e04fe_166294cuda3std6ranges3__45__cpo4swapE
	.align		8
        /*0058*/ 	.dword	_ZN40_INTERNAL_bb1c51d7_4_k_cu_492e04fe_166294cuda3std6ranges3__45__cpo9iter_moveE
	.align		8
        /*0060*/ 	.dword	_ZN40_INTERNAL_bb1c51d7_4_k_cu_492e04fe_166294cute7productE
	.align		8
        /*0068*/ 	.dword	_ZN40_INTERNAL_bb1c51d7_4_k_cu_492e04fe_166294cute1_E
	.align		8
        /*0070*/ 	.dword	$str$25
	.align		8
        /*0078*/ 	.dword	$str$26
	.align		8
        /*0080*/ 	.dword	$str$27
	.align		8
        /*0088*/ 	.dword	$str$28


//--------------------- .text._ZN7cutlass13device_kernelINS_4gemm6kernel13GemmUniversalIN4cute5tupleIJiiiiEEENS1_10collective13CollectiveMmaINS1_35MainloopSm100TmaUmmaWarpSpecializedILi5ELi2ELi4ENS5_IJNS4_1CILi1EEESB_SB_EEEEENS5_IJNSA_ILi128EEENSA_ILi32EEESE_EEENS_10bfloat16_tENS5_IJlSB_lEEESH_SI_NS4_8TiledMMAINS4_8MMA_AtomIJNS4_20SM100_MMA_F16BF16_SSISH_SH_fLi128ELi32ELNS4_4UMMA5MajorE0ELSN_0ELNSM_7ScaleInE0ELSO_0EEEEEENS4_6LayoutISC_NS5_IJNSA_ILi0EEESS_SS_EEEEENS5_IJNS4_10UnderscoreESV_SV_EEEEENS4_13SM90_TMA_LOADENS4_14ComposedLayoutINS4_7SwizzleILi3ELi4ELi3EEENS4_18smem_ptr_flag_bitsILi16EEENSR_INS5_IJNSA_ILi8EEENSA_ILi64EEEEEENS5_IJS15_SB_EEEEEEEvNS4_8identityESY_S19_vS1A_EENS_8epilogue10collective18CollectiveEpilogueINS1C_23Sm100TmaWarpSpecializedILi2ELi1ELi32ELb1ELb0EEEJSG_NS5_IJNSR_ISE_SB_EENSR_ISF_SB_EEEEESH_SI_SH_SI_NS1C_6fusion15FusionCallbacksIS1G_NS1K_17LinearCombinationISH_fSH_fLNS_15FloatRoundStyleE2EEESG_S1J_JEEENS4_5SM1004TMEM4LOAD26SM100_TMEM_LOAD_32dp32b32xESY_NSZ_INS10_ILi2ELi4ELi3EEES13_NSR_INS5_IJS14_SF_EEENS5_IJSF_SB_EEEEEEENS4_39AutoVectorizingCopyWithAssumedAlignmentILi128EEENS4_14SM90_TMA_STOREES1Y_S20_S20_EEEvvEEEEvNT_6ParamsE --------------------------
	.section	.text._ZN7cutlass13device_kernelINS_4gemm6kernel13GemmUniversalIN4cute5tupleIJiiiiEEENS1_10collective13CollectiveMmaINS1_35MainloopSm100TmaUmmaWarpSpecializedILi5ELi2ELi4ENS5_IJNS4_1CILi1EEESB_SB_EEEEENS5_IJNSA_ILi128EEENSA_ILi32EEESE_EEENS_10bfloat16_tENS5_IJlSB_lEEESH_SI_NS4_8TiledMMAINS4_8MMA_AtomIJNS4_20SM100_MMA_F16BF16_SSISH_SH_fLi128ELi32ELNS4_4UMMA5MajorE0ELSN_0ELNSM_7ScaleInE0ELSO_0EEEEEENS4_6LayoutISC_NS5_IJNSA_ILi0EEESS_SS_EEEEENS5_IJNS4_10UnderscoreESV_SV_EEEEENS4_13SM90_TMA_LOADENS4_14ComposedLayoutINS4_7SwizzleILi3ELi4ELi3EEENS4_18smem_ptr_flag_bitsILi16EEENSR_INS5_IJNSA_ILi8EEENSA_ILi64EEEEEENS5_IJS15_SB_EEEEEEEvNS4_8identityESY_S19_vS1A_EENS_8epilogue10collective18CollectiveEpilogueINS1C_23Sm100TmaWarpSpecializedILi2ELi1ELi32ELb1ELb0EEEJSG_NS5_IJNSR_ISE_SB_EENSR_ISF_SB_EEEEESH_SI_SH_SI_NS1C_6fusion15FusionCallbacksIS1G_NS1K_17LinearCombinationISH_fSH_fLNS_15FloatRoundStyleE2EEESG_S1J_JEEENS4_5SM1004TMEM4LOAD26SM100_TMEM_LOAD_32dp32b32xESY_NSZ_INS10_ILi2ELi4ELi3EEES13_NSR_INS5_IJS14_SF_EEENS5_IJSF_SB_EEEEEEENS4_39AutoVectorizingCopyWithAssumedAlignmentILi128EEENS4_14SM90_TMA_STOREES1Y_S20_S20_EEEvvEEEEvNT_6ParamsE,"ax",@progbits
	.align	128
.text._ZN7cutlass13device_kernelINS_4gemm6kernel13GemmUniversalIN4cute5tupleIJiiiiEEENS1_10collective13CollectiveMmaINS1_35MainloopSm100TmaUmmaWarpSpecializedILi5ELi2ELi4ENS5_IJNS4_1CILi1EEESB_SB_EEEEENS5_IJNSA_ILi128EEENSA_ILi32EEESE_EEENS_10bfloat16_tENS5_IJlSB_lEEESH_SI_NS4_8TiledMMAINS4_8MMA_AtomIJNS4_20SM100_MMA_F16BF16_SSISH_SH_fLi128ELi32ELNS4_4UMMA5MajorE0ELSN_0ELNSM_7ScaleInE0ELSO_0EEEEEENS4_6LayoutISC_NS5_IJNSA_ILi0EEESS_SS_EEEEENS5_IJNS4_10UnderscoreESV_SV_EEEEENS4_13SM90_TMA_LOADENS4_14ComposedLayoutINS4_7SwizzleILi3ELi4ELi3EEENS4_18smem_ptr_flag_bitsILi16EEENSR_INS5_IJNSA_ILi8EEENSA_ILi64EEEEEENS5_IJS15_SB_EEEEEEEvNS4_8identityESY_S19_vS1A_EENS_8epilogue10collective18CollectiveEpilogueINS1C_23Sm100TmaWarpSpecializedILi2ELi1ELi32ELb1ELb0EEEJSG_NS5_IJNSR_ISE_SB_EENSR_ISF_SB_EEEEESH_SI_SH_SI_NS1C_6fusion15FusionCallbacksIS1G_NS1K_17LinearCombinationISH_fSH_fLNS_15FloatRoundStyleE2EEESG_S1J_JEEENS4_5SM1004TMEM4LOAD26SM100_TMEM_LOAD_32dp32b32xESY_NSZ_INS10_ILi2ELi4ELi3EEES13_NSR_INS5_IJS14_SF_EEENS5_IJSF_SB_EEEEEEENS4_39AutoVectorizingCopyWithAssumedAlignmentILi128EEENS4_14SM90_TMA_STOREES1Y_S20_S20_EEEvvEEEEvNT_6ParamsE:
        .type           _ZN7cutlass13device_kernelINS_4gemm6kernel13GemmUniversalIN4cute5tupleIJiiiiEEENS1_10collective13CollectiveMmaINS1_35MainloopSm100TmaUmmaWarpSpecializedILi5ELi2ELi4ENS5_IJNS4_1CILi1EEESB_SB_EEEEENS5_IJNSA_ILi128EEENSA_ILi32EEESE_EEENS_10bfloat16_tENS5_IJlSB_lEEESH_SI_NS4_8TiledMMAINS4_8MMA_AtomIJNS4_20SM100_MMA_F16BF16_SSISH_SH_fLi128ELi32ELNS4_4UMMA5MajorE0ELSN_0ELNSM_7ScaleInE0ELSO_0EEEEEENS4_6LayoutISC_NS5_IJNSA_ILi0EEESS_SS_EEEEENS5_IJNS4_10UnderscoreESV_SV_EEEEENS4_13SM90_TMA_LOADENS4_14ComposedLayoutINS4_7SwizzleILi3ELi4ELi3EEENS4_18smem_ptr_flag_bitsILi16EEENSR_INS5_IJNSA_ILi8EEENSA_ILi64EEEEEENS5_IJS15_SB_EEEEEEEvNS4_8identityESY_S19_vS1A_EENS_8epilogue10collective18CollectiveEpilogueINS1C_23Sm100TmaWarpSpecializedILi2ELi1ELi32ELb1ELb0EEEJSG_NS5_IJNSR_ISE_SB_EENSR_ISF_SB_EEEEESH_SI_SH_SI_NS1C_6fusion15FusionCallbacksIS1G_NS1K_17LinearCombinationISH_fSH_fLNS_15FloatRoundStyleE2EEESG_S1J_JEEENS4_5SM1004TMEM4LOAD26SM100_TMEM_LOAD_32dp32b32xESY_NSZ_INS10_ILi2ELi4ELi3EEES13_NSR_INS5_IJS14_SF_EEENS5_IJSF_SB_EEEEEEENS4_39AutoVectorizingCopyWithAssumedAlignmentILi128EEENS4_14SM90_TMA_STOREES1Y_S20_S20_EEEvvEEEEvNT_6ParamsE,@function
        .size           _ZN7cutlass13device_kernelINS_4gemm6kernel13GemmUniversalIN4cute5tupleIJiiiiEEENS1_10collective13CollectiveMmaINS1_35MainloopSm100TmaUmmaWarpSpecializedILi5ELi2ELi4ENS5_IJNS4_1CILi1EEESB_SB_EEEEENS5_IJNSA_ILi128EEENSA_ILi32EEESE_EEENS_10bfloat16_tENS5_IJlSB_lEEESH_SI_NS4_8TiledMMAINS4_8MMA_AtomIJNS4_20SM100_MMA_F16BF16_SSISH_SH_fLi128ELi32ELNS4_4UMMA5MajorE0ELSN_0ELNSM_7ScaleInE0ELSO_0EEEEEENS4_6LayoutISC_NS5_IJNSA_ILi0EEESS_SS_EEEEENS5_IJNS4_10UnderscoreESV_SV_EEEEENS4_13SM90_TMA_LOADENS4_14ComposedLayoutINS4_7SwizzleILi3ELi4ELi3EEENS4_18smem_ptr_flag_bitsILi16EEENSR_INS5_IJNSA_ILi8EEENSA_ILi64EEEEEENS5_IJS15_SB_EEEEEEEvNS4_8identityESY_S19_vS1A_EENS_8epilogue10collective18CollectiveEpilogueINS1C_23Sm100TmaWarpSpecializedILi2ELi1ELi32ELb1ELb0EEEJSG_NS5_IJNSR_ISE_SB_EENSR_ISF_SB_EEEEESH_SI_SH_SI_NS1C_6fusion15FusionCallbacksIS1G_NS1K_17LinearCombinationISH_fSH_fLNS_15FloatRoundStyleE2EEESG_S1J_JEEENS4_5SM1004TMEM4LOAD26SM100_TMEM_LOAD_32dp32b32xESY_NSZ_INS10_ILi2ELi4ELi3EEES13_NSR_INS5_IJS14_SF_EEENS5_IJSF_SB_EEEEEEENS4_39AutoVectorizingCopyWithAssumedAlignmentILi128EEENS4_14SM90_TMA_STOREES1Y_S20_S20_EEEvvEEEEvNT_6ParamsE,(.L_x_140 - _ZN7cutlass13device_kernelINS_4gemm6kernel13GemmUniversalIN4cute5tupleIJiiiiEEENS1_10collective13CollectiveMmaINS1_35MainloopSm100TmaUmmaWarpSpecializedILi5ELi2ELi4ENS5_IJNS4_1CILi1EEESB_SB_EEEEENS5_IJNSA_ILi128EEENSA_ILi32EEESE_EEENS_10bfloat16_tENS5_IJlSB_lEEESH_SI_NS4_8TiledMMAINS4_8MMA_AtomIJNS4_20SM100_MMA_F16BF16_SSISH_SH_fLi128ELi32ELNS4_4UMMA5MajorE0ELSN_0ELNSM_7ScaleInE0ELSO_0EEEEEENS4_6LayoutISC_NS5_IJNSA_ILi0EEESS_SS_EEEEENS5_IJNS4_10UnderscoreESV_SV_EEEEENS4_13SM90_TMA_LOADENS4_14ComposedLayoutINS4_7SwizzleILi3ELi4ELi3EEENS4_18smem_ptr_flag_bitsILi16EEENSR_INS5_IJNSA_ILi8EEENSA_ILi64EEEEEENS5_IJS15_SB_EEEEEEEvNS4_8identityESY_S19_vS1A_EENS_8epilogue10collective18CollectiveEpilogueINS1C_23Sm100TmaWarpSpecializedILi2ELi1ELi32ELb1ELb0EEEJSG_NS5_IJNSR_ISE_SB_EENSR_ISF_SB_EEEEESH_SI_SH_SI_NS1C_6fusion15FusionCallbacksIS1G_NS1K_17LinearCombinationISH_fSH_fLNS_15FloatRoundStyleE2EEESG_S1J_JEEENS4_5SM1004TMEM4LOAD26SM100_TMEM_LOAD_32dp32b32xESY_NSZ_INS10_ILi2ELi4ELi3EEES13_NSR_INS5_IJS14_SF_EEENS5_IJSF_SB_EEEEEEENS4_39AutoVectorizingCopyWithAssumedAlignmentILi128EEENS4_14SM90_TMA_STOREES1Y_S20_S20_EEEvvEEEEvNT_6ParamsE)
        .other          _ZN7cutlass13device_kernelINS_4gemm6kernel13GemmUniversalIN4cute5tupleIJiiiiEEENS1_10collective13CollectiveMmaINS1_35MainloopSm100TmaUmmaWarpSpecializedILi5ELi2ELi4ENS5_IJNS4_1CILi1EEESB_SB_EEEEENS5_IJNSA_ILi128EEENSA_ILi32EEESE_EEENS_10bfloat16_tENS5_IJlSB_lEEESH_SI_NS4_8TiledMMAINS4_8MMA_AtomIJNS4_20SM100_MMA_F16BF16_SSISH_SH_fLi128ELi32ELNS4_4UMMA5MajorE0ELSN_0ELNSM_7ScaleInE0ELSO_0EEEEEENS4_6LayoutISC_NS5_IJNSA_ILi0EEESS_SS_EEEEENS5_IJNS4_10UnderscoreESV_SV_EEEEENS4_13SM90_TMA_LOADENS4_14ComposedLayoutINS4_7SwizzleILi3ELi4ELi3EEENS4_18smem_ptr_flag_bitsILi16EEENSR_INS5_IJNSA_ILi8EEENSA_ILi64EEEEEENS5_IJS15_SB_EEEEEEEvNS4_8identityESY_S19_vS1A_EENS_8epilogue10collective18CollectiveEpilogueINS1C_23Sm100TmaWarpSpecializedILi2ELi1ELi32ELb1ELb0EEEJSG_NS5_IJNSR_ISE_SB_EENSR_ISF_SB_EEEEESH_SI_SH_SI_NS1C_6fusion15FusionCallbacksIS1G_NS1K_17LinearCombinationISH_fSH_fLNS_15FloatRoundStyleE2EEESG_S1J_JEEENS4_5SM1004TMEM4LOAD26SM100_TMEM_LOAD_32dp32b32xESY_NSZ_INS10_ILi2ELi4ELi3EEES13_NSR_INS5_IJS14_SF_EEENS5_IJSF_SB_EEEEEEENS4_39AutoVectorizingCopyWithAssumedAlignmentILi128EEENS4_14SM90_TMA_STOREES1Y_S20_S20_EEEvvEEEEvNT_6ParamsE,@"STO_CUDA_ENTRY STV_DEFAULT"
_ZN7cutlass13device_kernelINS_4gemm6kernel13GemmUniversalIN4cute5tupleIJiiiiEEENS1_10collective13CollectiveMmaINS1_35MainloopSm100TmaUmmaWarpSpecializedILi5ELi2ELi4ENS5_IJNS4_1CILi1EEESB_SB_EEEEENS5_IJNSA_ILi128EEENSA_ILi32EEESE_EEENS_10bfloat16_tENS5_IJlSB_lEEESH_SI_NS4_8TiledMMAINS4_8MMA_AtomIJNS4_20SM100_MMA_F16BF16_SSISH_SH_fLi128ELi32ELNS4_4UMMA5MajorE0ELSN_0ELNSM_7ScaleInE0ELSO_0EEEEEENS4_6LayoutISC_NS5_IJNSA_ILi0EEESS_SS_EEEEENS5_IJNS4_10UnderscoreESV_SV_EEEEENS4_13SM90_TMA_LOADENS4_14ComposedLayoutINS4_7SwizzleILi3ELi4ELi3EEENS4_18smem_ptr_flag_bitsILi16EEENSR_INS5_IJNSA_ILi8EEENSA_ILi64EEEEEENS5_IJS15_SB_EEEEEEEvNS4_8identityESY_S19_vS1A_EENS_8epilogue10collective18CollectiveEpilogueINS1C_23Sm100TmaWarpSpecializedILi2ELi1ELi32ELb1ELb0EEEJSG_NS5_IJNSR_ISE_SB_EENSR_ISF_SB_EEEEESH_SI_SH_SI_NS1C_6fusion15FusionCallbacksIS1G_NS1K_17LinearCombinationISH_fSH_fLNS_15FloatRoundStyleE2EEESG_S1J_JEEENS4_5SM1004TMEM4LOAD26SM100_TMEM_LOAD_32dp32b32xESY_NSZ_INS10_ILi2ELi4ELi3EEES13_NSR_INS5_IJS14_SF_EEENS5_IJSF_SB_EEEEEEENS4_39AutoVectorizingCopyWithAssumedAlignmentILi128EEENS4_14SM90_TMA_STOREES1Y_S20_S20_EEEvvEEEEvNT_6ParamsE:
[----:B------:R-:W1:Y:S01]  /*0000*/  LDC R1, c[0x0][0x37c] ;  /* 0x0000df00ff017b82 */ /* 0x000e620000000800 */
[----:B------:R-:W2:Y:S01]  /*0010*/  S2R R108, SR_TID.X ;  /* 0x00000000006c7919 */ /* 0x000ea20000002100 */
[----:B------:R-:W3:Y:S01]  /*0020*/  LDCU.64 UR4, c[0x0][0x890] ;  /* 0x00011200ff0477ac */ /* 0x000ee20008000a00 */
[----:B------:R-:W-:Y:S02]  /*0030*/  PRMT R94, RZ, 0x7610, R94 ;  /* 0x00007610ff5e7816 */ /* 0x000fe4000000005e */
[----:B------:R-:W-:Y:S01]  /*0040*/  ELECT P5, URZ, PT ;  /* 0x0000000000ff782f */ /* 0x000fe200038a0000 */
[----:B------:R-:W4:Y:S01]  /*0050*/  LDCU.64 UR40, c[0x0][0x358] ;  /* 0x00006b00ff2877ac */ /* 0x000f220008000a00 */
[----:B---3--:R-:W-:-:S04]  /*0060*/  UISETP.NE.U32.AND UP0, UPT, UR4, URZ, UPT ;  /* 0x000000ff0400728c */ /* 0x008fc8000bf05070 */
[----:B------:R-:W-:Y:S01]  /*0070*/  UISETP.NE.AND.EX UP0, UPT, UR5, URZ, UPT, UP0 ;  /* 0x000000ff0500728c */ /* 0x000fe2000bf05300 */
[----:B--2---:R-:W-:-:S05]  /*0080*/  SHF.R.U32.HI R95, RZ, 0x5, R108 ;  /* 0x00000005ff5f7819 */ /* 0x004fca000001166c */
[----:B------:R-:W2:Y:S02]  /*0090*/  SHFL.IDX PT, R0, R95, RZ, 0x1f ;  /* 0x00001fff5f007589 */ /* 0x000ea400000e0000 */
[----:B--2---:R-:W-:Y:S01]  /*00a0*/  R2UR UR8, R0 ;  /* 0x00000000000872ca */ /* 0x004fe200000e0000 */
[----:B-1--4-:R-:W-:-:S14]  /*00b0*/  BRA.U UP0, `(.L_x_0) ;  /* 0x00000001002c7547 */ /* 0x012fdc000b800000 */
[----:B------:R-:W1:Y:S02]  /*00c0*/  LDCU.64 UR6, c[0x0][0x888] ;  /* 0x00011100ff0677ac */ /* 0x000e640008000a00 */
[----:B-1----:R-:W-:-:S04]  /*00d0*/  UISETP.NE.U32.AND UP0, UPT, UR6, URZ, UPT ;  /* 0x000000ff0600728c */ /* 0x002fc8000bf05070 */
[----:B------:R-:W-:-:S09]  /*00e0*/  UISETP.NE.AND.EX UP0, UPT, UR7, URZ, UPT, UP0 ;  /* 0x000000ff0700728c */ /* 0x000fd2000bf05300 */
[----:B------:R-:W-:Y:S05]  /*00f0*/  BRA.U !UP0, `(.L_x_1) ;  /* 0x0000000108107547 */ /* 0x000fea000b800000 */
[----:B------:R-:W1:Y:S02]  /*0100*/  LDC.64 R48, c[0x0][0x888] ;  /* 0x00022200ff307b82 */ /* 0x000e640000000a00 */
[----:B-1----:R1:W5:Y:S01]  /*0110*/  LDG.E R48, desc[UR40][R48.64] ;  /* 0x0000002830307981 */ /* 0x002362000c1e1900 */
[----:B------:R-:W-:Y:S01]  /*0120*/  HFMA2 R94, -RZ, RZ, 0, 5.9604644775390625e-08 ;  /* 0x00000001ff5e7431 */ /* 0x000fe200000001ff */
[----:B------:R-:W-:Y:S05]  /*0130*/  BRA `(.L_x_0) ;  /* 0x00000000000c7947 */ /* 0x000fea0003800000 */
.L_x_1:
[----:B------:R-:W1:Y:S01]  /*0140*/  LDCU UR6, c[0x0][0x880] ;  /* 0x00011000ff0677ac */ /* 0x000e620008000800 */
[----:B------:R-:W-:Y:S01]  /*0150*/  HFMA2 R94, -RZ, RZ, 0, 5.9604644775390625e-08 ;  /* 0x00000001ff5e7431 */ /* 0x000fe200000001ff */
[----:B-1----:R-:W-:-:S07]  /*0160*/  MOV R48, UR6 ;  /* 0x0000000600307c02 */ /* 0x002fce0008000f00 */
.L_x_0:
[----:B------:R-:W2:Y:S02]  /*0170*/  LDCU.64 UR6, c[0x0][0x8b0] ;  /* 0x00011600ff0677ac */ /* 0x000ea40008000a00 */
[----:B--2---:R-:W-:-:S04]  /*0180*/  UISETP.NE.U32.AND UP0, UPT, UR6, URZ, UPT ;  /* 0x000000ff0600728c */ /* 0x004fc8000bf05070 */
[----:B------:R-:W-:-:S09]  /*0190*/  UISETP.NE.AND.EX UP0, UPT, UR7, URZ, UPT, UP0 ;  /* 0x000000ff0700728c */ /* 0x000fd2000bf05300 */
[----:B------:R-:W-:Y:S05]  /*01a0*/  BRA.U UP0, `(.L_x_2) ;  /* 0x0000000100247547 */ /* 0x000fea000b800000 */
[----:B------:R-:W2:Y:S02]  /*01b0*/  LDCU.64 UR6, c[0x0][0x8a8] ;  /* 0x00011500ff0677ac */ /* 0x000ea40008000a00 */
[----:B--2---:R-:W-:-:S04]  /*01c0*/  UISETP.NE.U32.AND UP0, UPT, UR6, URZ, UPT ;  /* 0x000000ff0600728c */ /* 0x004fc8000bf05070 */
[----:B------:R-:W-:-:S09]  /*01d0*/  UISETP.NE.AND.EX UP0, UPT, UR7, URZ, UPT, UP0 ;  /* 0x000000ff0700728c */ /* 0x000fd2000bf05300 */
[----:B------:R-:W-:Y:S05]  /*01e0*/  BRA.U !UP0, `(.L_x_3) ;  /* 0x00000001080c7547 */ /* 0x000fea000b800000 */
[----:B------:R-:W2:Y:S02]  /*01f0*/  LDC.64 R2, c[0x0][0x8a8] ;  /* 0x00022a00ff027b82 */ /* 0x000ea40000000a00 */
[----:B--2---:R2:W5:Y:S01]  /*0200*/  LDG.E R47, desc[UR40][R2.64] ;  /* 0x00000028022f7981 */ /* 0x004562000c1e1900 */
[----:B------:R-:W-:Y:S05]  /*0210*/  BRA `(.L_x_2) ;  /* 0x0000000000087947 */ /* 0x000fea0003800000 */
.L_x_3:
[----:B------:R-:W2:Y:S02]  /*0220*/  LDCU UR6, c[0x0][0x8a0] ;  /* 0x00011400ff0677ac */ /* 0x000ea40008000800 */
[----:B--2---:R-:W-:Y:S02]  /*0230*/  MOV R47, UR6 ;  /* 0x00000006002f7c02 */ /* 0x004fe40008000f00 */
.L_x_2:
[----:B------:R-:W-:Y:S01]  /*0240*/  IMAD.U32 R0, RZ, RZ, UR8 ;  /* 0x00000008ff007e24 */ /* 0x000fe2000f8e00ff */
[----:B------:R-:W-:Y:S04]  /*0250*/  BSSY.RECONVERGENT B0, `(.L_x_4) ;  /* 0x000000c000007945 */ /* 0x000fe80003800200 */
[C---:B------:R-:W-:Y:S02]  /*0260*/  ISETP.NE.OR P1, PT, R0.reuse, 0x1, !P5 ;  /* 0x000000010000780c */ /* 0x040fe40006f25670 */
[----:B------:R-:W-:-:S11]  /*0270*/  ISETP.NE.OR P0, PT, R0, 0x3, !P5 ;  /* 0x000000030000780c */ /* 0x000fd60006f05670 */
[----:B------:R-:W-:Y:S05]  /*0280*/  @P1 BRA `(.L_x_5) ;  /* 0x0000000000201947 */ /* 0x000fea0003800000 */
[----:B------:R-:W3:Y:S02]  /*0290*/  LDCU.64 UR6, c[0x0][0x348] ;  /* 0x00006900ff0677ac */ /* 0x000ee40008000a00 */
[----:B---3--:R-:W-:Y:S02]  /*02a0*/  UIADD3 UR10, UP1, UPT, UR6, 0x80, URZ ;  /* 0x00000080060a7890 */ /* 0x008fe4000ff3e0ff */
[----:B------:R-:W-:Y:S02]  /*02b0*/  UIADD3 UR6, UP0, UPT, UR6, 0x180, URZ ;  /* 0x0000018006067890 */ /* 0x000fe4000ff1e0ff */
[----:B------:R-:W-:Y:S02]  /*02c0*/  UIADD3.X UR11, UPT, UPT, URZ, UR7, URZ, UP1, !UPT ;  /* 0x00000007ff0b7290 */ /* 0x000fe40008ffe4ff */
[----:B------:R-:W-:-:S07]  /*02d0*/  UIADD3.X UR7, UPT, UPT, URZ, UR7, URZ, UP0, !UPT ;  /* 0x00000007ff077290 */ /* 0x000fce00087fe4ff */
[----:B------:R3:W-:Y:S02]  /*02e0*/  UTMACCTL.PF [UR10] ;  /* 0x000000000a0079b9 */ /* 0x0007e40008040000 */
[----:B------:R3:W-:Y:S02]  /*02f0*/  UTMACCTL.PF [UR6] ;  /* 0x00000000060079b9 */ /* 0x0007e40008040000 */
[----:B---3--:R-:W-:Y:S01]  /*0300*/  NOP ;  /* 0x0000000000007918 */ /* 0x008fe20000000000 */
.L_x_5:
[----:B------:R-:W-:Y:S05]  /*0310*/  BSYNC.RECONVERGENT B0 ;  /* 0x0000000000007941 */ /* 0x000fea0003800200 */
.L_x_4:
[----:B------:R-:W-:Y:S04]  /*0320*/  BSSY.RECONVERGENT B0, `(.L_x_6) ;  /* 0x000000a000007945 */ /* 0x000fe80003800200 */
        /* <DEDUP_REMOVED lines=9> */
.L_x_7:
[----:B------:R-:W-:Y:S05]  /*03c0*/  BSYNC.RECONVERGENT B0 ;  /* 0x0000000000007941 */ /* 0x000fea0003800200 */
.L_x_6:
[----:B------:R-:W3:Y:S01]  /*03d0*/  LDCU.64 UR6, c[0x0][0x888] ;  /* 0x00011100ff0677ac */ /* 0x000ee20008000a00 */
[----:B------:R-:W-:Y:S02]  /*03e0*/  UISETP.EQ.U32.AND UP1, UPT, UR4, URZ, UPT ;  /* 0x000000ff0400728c */ /* 0x000fe4000bf22070 */
[----:B------:R-:W-:Y:S02]  /*03f0*/  UPLOP3.LUT UP2, UPT, UPT, UPT, UPT, 0x80, 0x8 ;  /* 0x000000000008789c */ /* 0x000fe40003f4f070 */
[----:B---3--:R-:W-:-:S04]  /*0400*/  UISETP.NE.U32.AND UP0, UPT, UR6, URZ, UPT ;  /* 0x000000ff0600728c */ /* 0x008fc8000bf05070 */
[----:B------:R-:W-:-:S04]  /*0410*/  UISETP.NE.AND.EX UP0, UPT, UR7, URZ, UPT, UP0 ;  /* 0x000000ff0700728c */ /* 0x000fc8000bf05300 */
[----:B------:R-:W-:-:S04]  /*0420*/  UISETP.EQ.OR.EX UP3, UPT, UR5, URZ, !UP0, UP1 ;  /* 0x000000ff0500728c */ /* 0x000fc8000c762710 */
[----:B------:R-:W-:-:S05]  /*0430*/  UP2UR UR45, UPR, URZ, 0x8 ;  /* 0x00000008ff2d7883 */ /* 0x000fca0008000000 */
[----:B------:R-:W-:Y:S07]  /*0440*/  BRA.U !UP3, `(.L_x_8) ;  /* 0x000000010b207547 */ /* 0x000fee000b800000 */
[----:B------:R-:W-:Y:S01]  /*0450*/  UISETP.NE.U32.AND UP2, UPT, UR4, URZ, UPT ;  /* 0x000000ff0400728c */ /* 0x000fe2000bf45070 */
[----:B-----5:R-:W-:Y:S01]  /*0460*/  FSETP.NEU.AND P0, PT, R48, RZ, PT ;  /* 0x000000ff3000720b */ /* 0x020fe20003f0d000 */
[----:B------:R-:W-:Y:S02]  /*0470*/  USEL UR4, URZ, 0xffffffff, UP0 ;  /* 0xffffffffff047887 */ /* 0x000fe40008000000 */
[----:B------:R-:W-:-:S10]  /*0480*/  UISETP.NE.AND.EX UP2, UPT, UR5, URZ, UPT, UP2 ;  /* 0x000000ff0500728c */ /* 0x000fd4000bf45320 */
[----:B------:R-:W-:Y:S01]  /*0490*/  VOTEU.ANY UP1, P0 ;  /* 0x0000000000ff7886 */ /* 0x000fe20000020100 */
[----:B------:R-:W-:-:S04]  /*04a0*/  @!UP2 USEL UR4, URZ, 0xffffffff, UP1 ;  /* 0xffffffffff04a887 */ /* 0x000fc80008800000 */
[----:B------:R-:W-:-:S04]  /*04b0*/  ULOP3.LUT UR4, UR4, 0x1, URZ, 0xc0, !UPT ;  /* 0x0000000104047892 */ /* 0x000fc8000f8ec0ff */
[----:B------:R-:W-:-:S11]  /*04c0*/  UISETP.NE.U32.AND UP2, UPT, UR4, 0x1, UPT ;  /* 0x000000010400788c */ /* 0x000fd6000bf45070 */
.L_x_8:
[----:B--2---:R-:W2:Y:S01]  /*04d0*/  SHFL.IDX PT, R2, R95, RZ, 0x1f ;  /* 0x00001fff5f027589 */ /* 0x004ea200000e0000 */
[----:B------:R-:W-:-:S04]  /*04e0*/  UISETP.NE.AND UP1, UPT, UR8, 0x2, UPT ;  /* 0x000000020800788c */ /* 0x000fc8000bf25270 */
[----:B------:R-:W-:Y:S01]  /*04f0*/  USEL UR6, URZ, 0x1, UP1 ;  /* 0x00000001ff067887 */ /* 0x000fe20008800000 */
[----:B--2---:R-:W-:-:S13]  /*0500*/  ISETP.NE.AND P0, PT, R2, RZ, PT ;  /* 0x000000ff0200720c */ /* 0x004fda0003f05270 */
[----:B------:R-:W-:Y:S05]  /*0510*/  @P0 BRA `(.L_x_9) ;  /* 0x0000000000500947 */ /* 0x000fea0003800000 */
[----:B------:R-:W2:Y:S01]  /*0520*/  S2UR UR5, SR_CgaCtaId ;  /* 0x00000000000579c3 */ /* 0x000ea20000008800 */
[----:B------:R-:W-:Y:S01]  /*0530*/  UMOV UR7, 0x400 ;  /* 0x0000040000077882 */ /* 0x000fe20000000000 */
[----:B------:R-:W-:Y:S01]  /*0540*/  UMOV UR4, 0x1 ;  /* 0x0000000100047882 */ /* 0x000fe20000000000 */
[----:B------:R-:W-:Y:S01]  /*0550*/  ELECT P0, URZ, PT ;  /* 0x0000000000ff782f */ /* 0x000fe20003800000 */
[----:B------:R-:W-:-:S04]  /*0560*/  UIADD3 UR10, UPT, UPT, -UR4, 0x100000, URZ ;  /* 0x00100000040a7890 */ /* 0x000fc8000fffe1ff */
[----:B------:R-:W-:Y:S02]  /*0570*/  USHF.L.U32 UR11, UR10, 0xb, URZ ;  /* 0x0000000b0a0b7899 */ /* 0x000fe400080006ff */
[----:B------:R-:W-:Y:S02]  /*0580*/  USHF.L.U32 UR10, UR10, 0x1, URZ ;  /* 0x000000010a0a7899 */ /* 0x000fe400080006ff */
[----:B--2---:R-:W-:Y:S01]  /*0590*/  ULEA UR5, UR5, UR7, 0x18 ;  /* 0x0000000705057291 */ /* 0x004fe2000f8ec0ff */
[----:B------:R-:W2:Y:S11]  /*05a0*/  FENCE.VIEW.ASYNC.S ;  /* 0x00000000000073c6 */ /* 0x000eb60000000000 */
[----:B--2---:R2:W3:Y:S01]  /*05b0*/  SYNCS.EXCH.64 URZ, [UR5], UR10 ;  /* 0x0000000a05ff75b2 */ /* 0x0044e20008000100 */
[----:B------:R2:W4:Y:S01]  /*05c0*/  SYNCS.EXCH.64 URZ, [UR5+0x28], UR10 ;  /* 0x0000280a05ff75b2 */ /* 0x0005220008000100 */
[----:B------:R2:W1:Y:S01]  /*05d0*/  SYNCS.EXCH.64 URZ, [UR5+0x8], UR10 ;  /* 0x0000080a05ff75b2 */ /* 0x0004620008000100 */
[----:B------:R2:W1:Y:S01]  /*05e0*/  SYNCS.EXCH.64 URZ, [UR5+0x30], UR10 ;  /* 0x0000300a05ff75b2 */ /* 0x0004620008000100 */
[----:B------:R2:W1:Y:S01]  /*05f0*/  SYNCS.EXCH.64 URZ, [UR5+0x10], UR10 ;  /* 0x0000100a05ff75b2 */ /* 0x0004620008000100 */
[----:B------:R2:W1:Y:S01]  /*0600*/  SYNCS.EXCH.64 URZ, [UR5+0x38], UR10 ;  /* 0x0000380a05ff75b2 */ /* 0x0004620008000100 */
[----:B------:R2:W1:Y:S01]  /*0610*/  SYNCS.EXCH.64 URZ, [UR5+0x18], UR10 ;  /* 0x0000180a05ff75b2 */ /* 0x0004620008000100 */
[----:B------:R2:W1:Y:S01]  /*0620*/  SYNCS.EXCH.64 URZ, [UR5+0x40], UR10 ;  /* 0x0000400a05ff75b2 */ /* 0x0004620008000100 */
[----:B------:R2:W1:Y:S01]  /*0630*/  SYNCS.EXCH.64 URZ, [UR5+0x20], UR10 ;  /* 0x0000200a05ff75b2 */ /* 0x0004620008000100 */
[----:B------:R2:W1:Y:S01]  /*0640*/  SYNCS.EXCH.64 URZ, [UR5+0x48], UR10 ;  /* 0x0000480a05ff75b2 */ /* 0x0004620008000100 */
[----:B------:R-:W-:Y:S01]  /*0650*/  NOP ;  /* 0x0000000000007918 */ /* 0x000fe20000000000 */
.L_x_9:
[----:B------:R-:W2:Y:S01]  /*0660*/  SHFL.IDX PT, R2, R95, RZ, 0x1f ;  /* 0x00001fff5f027589 */ /* 0x000ea200000e0000 */
[----:B------:R-:W-:Y:S01]  /*0670*/  NOP ;  /* 0x0000000000007918 */ /* 0x000fe20000000000 */
[----:B--2---:R-:W-:-:S13]  /*0680*/  ISETP.NE.AND P0, PT, R2, 0x1, PT ;  /* 0x000000010200780c */ /* 0x004fda0003f05270 */
[----:B------:R-:W-:Y:S05]  /*0690*/  @P0 BRA `(.L_x_10) ;  /* 0x0000000000480947 */ /* 0x000fea0003800000 */
[----:B------:R-:W2:Y:S01]  /*06a0*/  S2UR UR7, SR_CgaCtaId ;  /* 0x00000000000779c3 */ /* 0x000ea20000008800 */
[----:B------:R-:W-:Y:S01]  /*06b0*/  UMOV UR9, 0x400 ;  /* 0x0000040000097882 */ /* 0x000fe20000000000 */
[----:B------:R-:W-:Y:S01]  /*06c0*/  UMOV UR5, 0x20 ;  /* 0x0000002000057882 */ /* 0x000fe20000000000 */
[----:B------:R-:W-:Y:S01]  /*06d0*/  UMOV UR4, 0x80 ;  /* 0x0000008000047882 */ /* 0x000fe20000000000 */
[----:B------:R-:W-:-:S04]  /*06e0*/  UIADD3 UR10, UPT, UPT, -UR5, 0x100000, URZ ;  /* 0x00100000050a7890 */ /* 0x000fc8000fffe1ff */
[----:B------:R-:W-:Y:S02]  /*06f0*/  USHF.L.U32 UR11, UR10, 0xb, URZ ;  /* 0x0000000b0a0b7899 */ /* 0x000fe400080006ff */
[----:B------:R-:W-:Y:S02]  /*0700*/  USHF.L.U32 UR10, UR10, 0x1, URZ ;  /* 0x000000010a0a7899 */ /* 0x000fe400080006ff */
[----:B------:R-:W-:-:S04]  /*0710*/  UIADD3 UR4, UPT, UPT, -UR4, 0x100000, URZ ;  /* 0x0010000004047890 */ /* 0x000fc8000fffe1ff */
[----:B------:R-:W-:Y:S02]  /*0720*/  USHF.L.U32 UR5, UR4, 0xb, URZ ;  /* 0x0000000b04057899 */ /* 0x000fe400080006ff */
[----:B------:R-:W-:Y:S01]  /*0730*/  USHF.L.U32 UR4, UR4, 0x1, URZ ;  /* 0x0000000104047899 */ /* 0x000fe200080006ff */
[----:B------:R-:W-:Y:S01]  /*0740*/  ELECT P0, URZ, PT ;  /* 0x0000000000ff782f */ /* 0x000fe20003800000 */
[----:B--2---:R-:W-:Y:S01]  /*0750*/  ULEA UR7, UR7, UR9, 0x18 ;  /* 0x0000000907077291 */ /* 0x004fe2000f8ec0ff */
[----:B------:R-:W2:Y:S11]  /*0760*/  FENCE.VIEW.ASYNC.S ;  /* 0x00000000000073c6 */ /* 0x000eb60000000000 */
[----:B--2---:R2:W1:Y:S01]  /*0770*/  SYNCS.EXCH.64 URZ, [UR7+0x50], UR10 ;  /* 0x0000500a07ff75b2 */ /* 0x0044620008000100 */
[----:B------:R2:W1:Y:S01]  /*0780*/  SYNCS.EXCH.64 URZ, [UR7+0x60], UR4 ;  /* 0x0000600407ff75b2 */ /* 0x0004620008000100 */
[----:B------:R2:W1:Y:S01]  /*0790*/  SYNCS.EXCH.64 URZ, [UR7+0x58], UR10 ;  /* 0x0000580a07ff75b2 */ /* 0x0004620008000100 */
[----:B------:R2:W1:Y:S01]  /*07a0*/  SYNCS.EXCH.64 URZ, [UR7+0x68], UR4 ;  /* 0x0000680407ff75b2 */ /* 0x0004620008000100 */
[----:B------:R-:W-:Y:S01]  /*07b0*/  NOP ;  /* 0x0000000000007918 */ /* 0x000fe20000000000 */
.L_x_10:
[----:B------:R-:W3:Y:S01]  /*07c0*/  SHFL.IDX PT, R2, R95, RZ, 0x1f ;  /* 0x00001fff5f027589 */ /* 0x000ee200000e0000 */
[----:B------:R-:W-:Y:S01]  /*07d0*/  NOP ;  /* 0x0000000000007918 */ /* 0x000fe20000000000 */
[----:B---3--:R-:W-:-:S13]  /*07e0*/  ISETP.NE.AND P0, PT, R2, 0x3, PT ;  /* 0x000000030200780c */ /* 0x008fda0003f05270 */
[----:B------:R-:W-:Y:S05]  /*07f0*/  @P0 BRA `(.L_x_11) ;  /* 0x0000000000300947 */ /* 0x000fea0003800000 */
[----:B--2---:R-:W2:Y:S01]  /*0800*/  S2UR UR5, SR_CgaCtaId ;  /* 0x00000000000579c3 */ /* 0x004ea20000008800 */
        /* <DEDUP_REMOVED lines=8> */
[----:B--2---:R3:W2:Y:S01]  /*0890*/  SYNCS.EXCH.64 URZ, [UR5+0x70], UR10 ;  /* 0x0000700a05ff75b2 */ /* 0x0046a20008000100 */
[----:B------:R3:W1:Y:S02]  /*08a0*/  SYNCS.EXCH.64 URZ, [UR5+0x78], UR10 ;  /* 0x0000780a05ff75b2 */ /* 0x0006640008000100 */
[----:B---3--:R-:W-:Y:S01]  /*08b0*/  NOP ;  /* 0x0000000000007918 */ /* 0x008fe20000000000 */
.L_x_11:
[----:B------:R-:W3:Y:S01]  /*08c0*/  SHFL.IDX PT, R2, R95, RZ, 0x1f ;  /* 0x00001fff5f027589 */ /* 0x000ee200000e0000 */
[----:B------:R-:W-:Y:S01]  /*08d0*/  NOP ;  /* 0x0000000000007918 */ /* 0x000fe20000000000 */
[----:B---3--:R-:W-:-:S13]  /*08e0*/  ISETP.NE.AND P0, PT, R2, 0x4, PT ;  /* 0x000000040200780c */ /* 0x008fda0003f05270 */
[----:B------:R-:W-:Y:S05]  /*08f0*/  @P0 BRA `(.L_x_12) ;  /* 0x00000000004c0947 */ /* 0x000fea0003800000 */
[----:B--2---:R-:W2:Y:S01]  /*0900*/  S2UR UR5, SR_CgaCtaId ;  /* 0x00000000000579c3 */ /* 0x004ea20000008800 */
[----:B------:R-:W-:Y:S01]  /*0910*/  UMOV UR9, 0x100 ;  /* 0x0000010000097882 */ /* 0x000fe20000000000 */
[----:B------:R-:W-:Y:S01]  /*0920*/  UMOV UR7, 0x400 ;  /* 0x0000040000077882 */ /* 0x000fe20000000000 */
[----:B------:R-:W-:Y:S01]  /*0930*/  USEL UR9, UR9, 0xe0, UP2 ;  /* 0x000000e009097887 */ /* 0x000fe20009000000 */
[----:B------:R-:W-:Y:S01]  /*0940*/  UMOV UR4, 0x1 ;  /* 0x0000000100047882 */ /* 0x000fe20000000000 */
[----:B------:R-:W-:Y:S01]  /*0950*/  ELECT P0, URZ, PT ;  /* 0x0000000000ff782f */ /* 0x000fe20003800000 */
[----:B------:R-:W-:-:S04]  /*0960*/  UIADD3 UR10, UPT, UPT, -UR4, 0x100000, URZ ;  /* 0x00100000040a7890 */ /* 0x000fc8000fffe1ff */
[----:B------:R-:W-:Y:S02]  /*0970*/  USHF.L.U32 UR11, UR10, 0xb, URZ ;  /* 0x0000000b0a0b7899 */ /* 0x000fe400080006ff */
[----:B------:R-:W-:Y:S02]  /*0980*/  USHF.L.U32 UR10, UR10, 0x1, URZ ;  /* 0x000000010a0a7899 */ /* 0x000fe400080006ff */
[----:B------:R-:W-:-:S04]  /*0990*/  UIADD3 UR12, UPT, UPT, -UR9, 0x100000, URZ ;  /* 0x00100000090c7890 */ /* 0x000fc8000fffe1ff */
[----:B------:R-:W-:Y:S02]  /*09a0*/  USHF.L.U32 UR13, UR12, 0xb, URZ ;  /* 0x0000000b0c0d7899 */ /* 0x000fe400080006ff */
[----:B------:R-:W-:Y:S02]  /*09b0*/  USHF.L.U32 UR12, UR12, 0x1, URZ ;  /* 0x000000010c0c7899 */ /* 0x000fe400080006ff */
[----:B--2---:R-:W-:Y:S01]  /*09c0*/  ULEA UR5, UR5, UR7, 0x18 ;  /* 0x0000000705057291 */ /* 0x004fe2000f8ec0ff */
[----:B------:R-:W2:Y:S11]  /*09d0*/  FENCE.VIEW.ASYNC.S ;  /* 0x00000000000073c6 */ /* 0x000eb60000000000 */
[----:B--2---:R3:W2:Y:S01]  /*09e0*/  SYNCS.EXCH.64 URZ, [UR5+0x80], UR10 ;  /* 0x0000800a05ff75b2 */ /* 0x0046a20008000100 */
[----:B------:R3:W1:Y:S01]  /*09f0*/  SYNCS.EXCH.64 URZ, [UR5+0x90], UR12 ;  /* 0x0000900c05ff75b2 */ /* 0x0006620008000100 */
[----:B------:R3:W1:Y:S01]  /*0a00*/  SYNCS.EXCH.64 URZ, [UR5+0x88], UR10 ;  /* 0x0000880a05ff75b2 */ /* 0x0006620008000100 */
[----:B------:R3:W1:Y:S02]  /*0a10*/  SYNCS.EXCH.64 URZ, [UR5+0x98], UR12 ;  /* 0x0000980c05ff75b2 */ /* 0x0006640008000100 */
[----:B---3--:R-:W-:Y:S01]  /*0a20*/  NOP ;  /* 0x0000000000007918 */ /* 0x008fe20000000000 */
.L_x_12:
[----:B------:R-:W3:Y:S01]  /*0a30*/  SHFL.IDX PT, R2, R95, RZ, 0x1f ;  /* 0x00001fff5f027589 */ /* 0x000ee200000e0000 */
[----:B------:R-:W-:Y:S01]  /*0a40*/  NOP ;  /* 0x0000000000007918 */ /* 0x000fe20000000000 */
[----:B---3--:R-:W-:-:S13]  /*0a50*/  ISETP.NE.AND P0, PT, R2, 0x5, PT ;  /* 0x000000050200780c */ /* 0x008fda0003f05270 */
[----:B------:R-:W-:Y:S05]  /*0a60*/  @P0 BRA `(.L_x_13) ;  /* 0x0000000000580947 */ /* 0x000fea0003800000 */
[----:B--2---:R-:W2:Y:S01]  /*0a70*/  S2UR UR7, SR_CgaCtaId ;  /* 0x00000000000779c3 */ /* 0x004ea20000008800 */
        /* <DEDUP_REMOVED lines=12> */
[----:B--2---:R3:W2:Y:S01]  /*0b40*/  SYNCS.EXCH.64 URZ, [UR7+0xa0], UR10 ;  /* 0x0000a00a07ff75b2 */ /* 0x0046a20008000100 */
[----:B------:R3:W1:Y:S01]  /*0b50*/  SYNCS.EXCH.64 URZ, [UR7+0xc0], UR4 ;  /* 0x0000c00407ff75b2 */ /* 0x0006620008000100 */
[----:B------:R3:W1:Y:S01]  /*0b60*/  SYNCS.EXCH.64 URZ, [UR7+0xa8], UR10 ;  /* 0x0000a80a07ff75b2 */ /* 0x0006620008000100 */
[----:B------:R3:W1:Y:S01]  /*0b70*/  SYNCS.EXCH.64 URZ, [UR7+0xc8], UR4 ;  /* 0x0000c80407ff75b2 */ /* 0x0006620008000100 */
[----:B------:R3:W1:Y:S01]  /*0b80*/  SYNCS.EXCH.64 URZ, [UR7+0xb0], UR10 ;  /* 0x0000b00a07ff75b2 */ /* 0x0006620008000100 */
[----:B------:R3:W1:Y:S01]  /*0b90*/  SYNCS.EXCH.64 URZ, [UR7+0xd0], UR4 ;  /* 0x0000d00407ff75b2 */ /* 0x0006620008000100 */
[----:B------:R3:W1:Y:S01]  /*0ba0*/  SYNCS.EXCH.64 URZ, [UR7+0xb8], UR10 ;  /* 0x0000b80a07ff75b2 */ /* 0x0006620008000100 */
[----:B------:R3:W1:Y:S02]  /*0bb0*/  SYNCS.EXCH.64 URZ, [UR7+0xd8], UR4 ;  /* 0x0000d80407ff75b2 */ /* 0x0006640008000100 */
[----:B---3--:R-:W-:Y:S01]  /*0bc0*/  NOP ;  /* 0x0000000000007918 */ /* 0x008fe20000000000 */
.L_x_13:
        /* <DEDUP_REMOVED lines=18> */
.L_x_14:
[----:B--2---:R-:W2:Y:S01]  /*0cf0*/  S2UR UR5, SR_CTAID.X ;  /* 0x00000000000579c3 */ /* 0x004ea20000002500 */
[----:B------:R-:W-:-:S05]  /*0d00*/  CS2R.32 R93, SR_CgaSize ;  /* 0x00000000005d7805 */ /* 0x000fca0000008a00 */
[----:B------:R-:W-:-:S05]  /*0d10*/  IMAD R93, R93, -0xa0, RZ ;  /* 0xffffff605d5d7824 */ /* 0x000fca00078e02ff */
[----:B------:R-:W-:-:S14]  /*0d20*/  R2UR UR9, R93 ;  /* 0x000000005d0972ca */ /* 0x000fdc00000e0000 */
[----:B------:R-:W3:Y:S01]  /*0d30*/  LDCU UR9, c[0x0][UR9+0x2b0] ;  /* 0x00005600090977ac */ /* 0x000ee20008000800 */
[----:B------:R-:W-:Y:S01]  /*0d40*/  NOP ;  /* 0x0000000000007918 */ /* 0x000fe20000000000 */
[----:B------:R-:W-:-:S05]  /*0d50*/  CS2R.32 R93, SR_CgaSize ;  /* 0x00000000005d7805 */ /* 0x000fca0000008a00 */
[----:B------:R-:W-:-:S05]  /*0d60*/  IMAD R93, R93, -0xa0, RZ ;  /* 0xffffff605d5d7824 */ /* 0x000fca00078e02ff */
[----:B------:R-:W-:-:S14]  /*0d70*/  R2UR UR7, R93 ;  /* 0x000000005d0772ca */ /* 0x000fdc00000e0000 */
[----:B------:R-:W4:Y:S01]  /*0d80*/  LDCU UR7, c[0x0][UR7+0x2b4] ;  /* 0x00005680070777ac */ /* 0x000f220008000800 */
[----:B------:R-:W1:Y:S08]  /*0d90*/  S2UR UR4, SR_CTAID.Y ;  /* 0x00000000000479c3 */ /* 0x000e700000002600 */
[----:B------:R-:W4:Y:S01]  /*0da0*/  LDC R10, c[0x0][0xb24] ;  /* 0x0002c900ff0a7b82 */ /* 0x000f220000000800 */
[----:B--2---:R-:W-:-:S02]  /*0db0*/  I2FP.F32.U32 R91, UR5 ;  /* 0x00000005005b7c45 */ /* 0x004fc40008201000 */
[----:B------:R-:W-:-:S05]  /*0dc0*/  CS2R.32 R3, SR_CgaSize ;  /* 0x0000000000037805 */ /* 0x000fca0000008a00 */
[----:B------:R-:W-:-:S06]  /*0dd0*/  IMAD R3, R3, -0xa0, RZ ;  /* 0xffffff6003037824 */ /* 0x000fcc00078e02ff */
[----:B------:R-:W2:Y:S01]  /*0de0*/  LDC R3, c[0x0][R3+0x2a0] ;  /* 0x0000a80003037b82 */ /* 0x000ea20000000800 */
[----:B------:R-:W-:Y:S01]  /*0df0*/  MOV R93, UR5 ;  /* 0x00000005005d7c02 */ /* 0x000fe20008000f00 */
[----:B---3--:R-:W-:Y:S01]  /*0e00*/  FMUL R91, R91, UR9 ;  /* 0x000000095b5b7c20 */ /* 0x008fe20008400000 */
[----:B-1----:R-:W-:Y:S02]  /*0e10*/  I2FP.F32.U32 R90, UR4 ;  /* 0x00000004005a7c45 */ /* 0x002fe40008201000 */
[----:B------:R-:W-:-:S05]  /*0e20*/  CS2R.32 R2, SR_CgaSize ;  /* 0x0000000000027805 */ /* 0x000fca0000008a00 */
[----:B------:R-:W-:-:S06]  /*0e30*/  IMAD R2, R2, -0xa0, RZ ;  /* 0xffffff6002027824 */ /* 0x000fcc00078e02ff */
[----:B------:R-:W1:Y:S01]  /*0e40*/  LDC R2, c[0x0][R2+0x2a4] ;  /* 0x0000a90002027b82 */ /* 0x000e620000000800 */
[----:B------:R-:W-:Y:S01]  /*0e50*/  MOV R92, UR4 ;  /* 0x00000004005c7c02 */ /* 0x000fe20008000f00 */
[----:B------:R-:W3:Y:S01]  /*0e60*/  F2I.U32.TRUNC.NTZ R91, R91 ;  /* 0x0000005b005b7305 */ /* 0x000ee2000020f000 */
[----:B----4-:R-:W-:-:S05]  /*0e70*/  FMUL R90, R90, UR7 ;  /* 0x000000075a5a7c20 */ /* 0x010fca0008400000 */
[----:B------:R-:W-:Y:S01]  /*0e80*/  BAR.SYNC.DEFER_BLOCKING 0x0 ;  /* 0x0000000000007b1d */ /* 0x000fe20000010000 */
[----:B------:R-:W-:-:S05]  /*0e90*/  ISETP.GE.AND P0, PT, R10, 0x1, PT ;  /* 0x000000010a00780c */ /* 0x000fca0003f06270 */
[----:B------:R-:W4:Y:S02]  /*0ea0*/  F2I.U32.TRUNC.NTZ R90, R90 ;  /* 0x0000005a005a7305 */ /* 0x000f24000020f000 */
[----:B------:R-:W1:Y:S01]  /*0eb0*/  S2UR UR36, SR_CTAID.Z ;  /* 0x00000000002479c3 */ /* 0x000e620000002700 */
[----:B---3--:R-:W-:-:S05]  /*0ec0*/  IADD3 R91, PT, PT, -R91, RZ, RZ ;  /* 0x000000ff5b5b7210 */ /* 0x008fca0007ffe1ff */
[----:B--2---:R-:W-:Y:S01]  /*0ed0*/  IMAD R91, R3, R91, UR5 ;  /* 0x00000005035b7e24 */ /* 0x004fe2000f8e025b */
[----:B----4-:R-:W-:-:S05]  /*0ee0*/  IADD3 R90, PT, PT, -R90, RZ, RZ ;  /* 0x000000ff5a5a7210 */ /* 0x010fca0007ffe1ff */
[----:B-1----:R-:W-:Y:S01]  /*0ef0*/  IMAD R90, R2, R90, UR4 ;  /* 0x00000004025a7e24 */ /* 0x002fe2000f8e025a */
[----:B------:R-:W-:Y:S06]  /*0f00*/  @!P0 BRA `(.L_x_15) ;  /* 0x0000000000b88947 */ /* 0x000fec0003800000 */
[----:B------:R-:W1:Y:S01]  /*0f10*/  LDC.64 R4, c[0x0][0xb18] ;  /* 0x0002c600ff047b82 */ /* 0x000e620000000a00 */
[----:B------:R-:W-:-:S07]  /*0f20*/  ISETP.NE.AND P0, PT, R10, 0x1, PT ;  /* 0x000000010a00780c */ /* 0x000fce0003f05270 */
[----:B------:R-:W2:Y:S08]  /*0f30*/  LDC R9, c[0x0][0xb0c] ;  /* 0x0002c300ff097b82 */ /* 0x000eb00000000800 */
[----:B------:R-:W3:Y:S08]  /*0f40*/  LDC R12, c[0x0][0x370] ;  /* 0x0000dc00ff0c7b82 */ /* 0x000ef00000000800 */
[----:B------:R-:W4:Y:S01]  /*0f50*/  LDC R11, c[0x0][0x374] ;  /* 0x0000dd00ff0b7b82 */ /* 0x000f220000000800 */
[----:B-1----:R-:W-:-:S07]  /*0f60*/  ISETP.NE.AND P1, PT, R4, 0x1, PT ;  /* 0x000000010400780c */ /* 0x002fce0003f25270 */
[----:B------:R-:W3:Y:S01]  /*0f70*/  LDC.64 R6, c[0x0][0xb10] ;  /* 0x0002c400ff067b82 */ /* 0x000ee20000000a00 */
[----:B--2---:R-:W-:-:S07]  /*0f80*/  ISETP.NE.AND P2, PT, R9, 0x1, PT ;  /* 0x000000010900780c */ /* 0x004fce0003f45270 */
[----:B------:R-:W1:Y:S08]  /*0f90*/  LDC R8, c[0x0][0xb20] ;  /* 0x0002c800ff087b82 */ /* 0x000e700000000800 */
[----:B------:R-:W2:Y:S01]  /*0fa0*/  LDC.64 R2, c[0x0][0xb28] ;  /* 0x0002ca00ff027b82 */ /* 0x000ea20000000a00 */
[----:B----4-:R-:W-:-:S04]  /*0fb0*/  IMAD.HI.U32 R13, R11, R5, RZ ;  /* 0x000000050b0d7227 */ /* 0x010fc800078e00ff */
[----:B------:R-:W-:-:S04]  /*0fc0*/  IMAD.HI.U32 R5, R92, R5, RZ ;  /* 0x000000055c057227 */ /* 0x000fc800078e00ff */
[----:B---3--:R-:W-:-:S05]  /*0fd0*/  IMAD.HI.U32 R14, R12, R6, RZ ;  /* 0x000000060c0e7227 */ /* 0x008fca00078e00ff */
[-C--:B------:R-:W-:Y:S01]  /*0fe0*/  @P2 SHF.R.U32.HI R12, RZ, R7.reuse, R14 ;  /* 0x00000007ff0c2219 */ /* 0x080fe2000001160e */
[----:B------:R-:W-:Y:S01]  /*0ff0*/  IMAD.HI.U32 R14, R93, R6, RZ ;  /* 0x000000065d0e7227 */ /* 0x000fe200078e00ff */
[-C--:B-1----:R-:W-:Y:S02]  /*1000*/  @P1 SHF.R.U32.HI R11, RZ, R8.reuse, R13 ;  /* 0x00000008ff0b1219 */ /* 0x082fe4000001160d */
[----:B------:R-:W-:Y:S02]  /*1010*/  SHF.R.U32.HI R5, RZ, R8, R5 ;  /* 0x00000008ff057219 */ /* 0x000fe40000011605 */
[----:B------:R-:W-:Y:S02]  /*1020*/  SHF.R.U32.HI R14, RZ, R7, R14 ;  /* 0x00000007ff0e7219 */ /* 0x000fe4000001160e */
[----:B------:R-:W-:Y:S01]  /*1030*/  SEL R5, R92, R5, !P1 ;  /* 0x000000055c057207 */ /* 0x000fe20004800000 */
[----:B--2---:R-:W-:Y:S01]  /*1040*/  IMAD.HI.U32 R13, R11, R2, RZ ;  /* 0x000000020b0d7227 */ /* 0x004fe200078e00ff */
[----:B------:R-:W-:-:S03]  /*1050*/  SEL R14, R93, R14, !P2 ;  /* 0x0000000e5d0e7207 */ /* 0x000fc60005000000 */
[----:B------:R-:W-:Y:S01]  /*1060*/  IMAD.HI.U32 R6, R12, R2, RZ ;  /* 0x000000020c067227 */ /* 0x000fe200078e00ff */
[----:B------:R-:W-:-:S04]  /*1070*/  @P0 SHF.R.U32.HI R11, RZ, R3, R13 ;  /* 0x00000003ff0b0219 */ /* 0x000fc8000001160d */
[----:B------:R-:W-:Y:S01]  /*1080*/  @P0 SHF.R.U32.HI R12, RZ, R3, R6 ;  /* 0x00000003ff0c0219 */ /* 0x000fe20000011606 */
[----:B------:R-:W-:-:S04]  /*1090*/  IMAD R11, R11, R10, RZ ;  /* 0x0000000a0b0b7224 */ /* 0x000fc800078e02ff */
[----:B------:R-:W-:Y:S01]  /*10a0*/  IMAD R6, R12, R10, RZ ;  /* 0x0000000a0c067224 */ /* 0x000fe200078e02ff */
[----:B------:R-:W-:-:S04]  /*10b0*/  ISETP.GE.AND P1, PT, R5, R11, PT ;  /* 0x0000000b0500720c */ /* 0x000fc80003f26270 */
[----:B------:R-:W-:Y:S01]  /*10c0*/  ISETP.GE.OR P1, PT, R14, R6, P1 ;  /* 0x000000060e00720c */ /* 0x000fe20000f26670 */
[----:B------:R-:W-:-:S05]  /*10d0*/  IMAD.HI.U32 R6, R5, R2, RZ ;  /* 0x0000000205067227 */ /* 0x000fca00078e00ff */
[----:B------:R-:W-:-:S04]  /*10e0*/  SHF.R.U32.HI R6, RZ, R3, R6 ;  /* 0x00000003ff067219 */ /* 0x000fc80000011606 */
[----:B------:R-:W-:-:S03]  /*10f0*/  SEL R6, R5, R6, !P0 ;  /* 0x0000000605067207 */ /* 0x000fc60004000000 */
[----:B------:R-:W-:Y:S01]  /*1100*/  @!P1 IMAD.HI.U32 R7, R14, R2, RZ ;  /* 0x000000020e079227 */ /* 0x000fe200078e00ff */
[----:B------:R-:W-:-:S04]  /*1110*/  IADD3 R2, PT, PT, -R6, RZ, RZ ;  /* 0x000000ff06027210 */ /* 0x000fc80007ffe1ff */
[----:B------:R-:W-:Y:S01]  /*1120*/  @!P1 SHF.R.U32.HI R3, RZ, R3, R7 ;  /* 0x00000003ff039219 */ /* 0x000fe20000011607 */
[----:B------:R-:W-:Y:S01]  /*1130*/  IMAD R2, R10, R2, R5 ;  /* 0x000000020a027224 */ /* 0x000fe200078e0205 */
[----:B------:R-:W-:Y:S02]  /*1140*/  IADD3 R7, PT, PT, -R5, RZ, RZ ;  /* 0x000000ff05077210 */ /* 0x000fe40007ffe1ff */
[----:B------:R-:W-:-:S03]  /*1150*/  @!P1 SEL R3, R14, R3, !P0 ;  /* 0x000000030e039207 */ /* 0x000fc60004000000 */
[----:B------:R-:W-:Y:S02]  /*1160*/  IMAD R7, R4, R7, R92 ;  /* 0x0000000704077224 */ /* 0x000fe400078e025c */
[--C-:B------:R-:W-:Y:S02]  /*1170*/  @!P1 IMAD.IADD R6, R6, 0x1, -R3.reuse ;  /* 0x0000000106069824 */ /* 0x100fe400078e0a03 */
[----:B------:R-:W-:Y:S01]  /*1180*/  @!P1 IMAD R3, R2, R12, R3 ;  /* 0x0000000c02039224 */ /* 0x000fe200078e0203 */
[----:B------:R-:W-:Y:S01]  /*1190*/  IADD3 R2, PT, PT, -R14, RZ, RZ ;  /* 0x000000ff0e027210 */ /* 0x000fe20007ffe1ff */
[----:B------:R-:W-:Y:S02]  /*11a0*/  @!P1 IMAD R5, R6, R10, R14 ;  /* 0x0000000a06059224 */ /* 0x000fe400078e020e */
[----:B------:R-:W-:Y:S02]  /*11b0*/  @!P1 IMAD.MOV.U32 R14, RZ, RZ, R3 ;  /* 0x000000ffff0e9224 */ /* 0x000fe400078e0003 */
[----:B------:R-:W-:-:S02]  /*11c0*/  IMAD R2, R9, R2, R93 ;  /* 0x0000000209027224 */ /* 0x000fc400078e025d */
[----:B------:R-:W-:Y:S02]  /*11d0*/  IMAD R92, R5, R4, R7 ;  /* 0x00000004055c7224 */ /* 0x000fe400078e0207 */
[----:B------:R-:W-:Y:S02]  /*11e0*/  IMAD R93, R14, R9, R2 ;  /* 0x000000090e5d7224 */ /* 0x000fe400078e0202 */
.L_x_15:
[----:B------:R-:W1:Y:S01]  /*11f0*/  LDCU UR4, c[0x0][0xb30] ;  /* 0x00016600ff0477ac */ /* 0x000e620008000800 */
[----:B------:R-:W2:Y:S08]  /*1200*/  S2UR UR37, SR_CgaCtaId ;  /* 0x00000000002579c3 */ /* 0x000eb00000008800 */
[----:B------:R-:W3:Y:S01]  /*1210*/  LDC R40, c[0x0][0xb24] ;  /* 0x0002c900ff287b82 */ /* 0x000ee20000000800 */
[----:B-1----:R-:W-:-:S09]  /*1220*/  UISETP.NE.AND UP1, UPT, UR4, 0x1, UPT ;  /* 0x000000010400788c */ /* 0x002fd2000bf25270 */
[----:B--2---:R-:W-:Y:S05]  /*1230*/  BRA.U UP1, `(.L_x_16) ;  /* 0x0000000101407547 */ /* 0x004fea000b800000 */
[----:B------:R-:W1:Y:S08]  /*1240*/  LDC.64 R4, c[0x0][0xb10] ;  /* 0x0002c400ff047b82 */ /* 0x000e700000000a00 */
[----:B------:R-:W2:Y:S08]  /*1250*/  LDC.64 R2, c[0x0][0xb18] ;  /* 0x0002c600ff027b82 */ /* 0x000eb00000000a00 */
[----:B------:R-:W4:Y:S08]  /*1260*/  LDC R6, c[0x0][0xb20] ;  /* 0x0002c800ff067b82 */ /* 0x000f300000000800 */
[----:B------:R-:W3:Y:S01]  /*1270*/  LDC R7, c[0x0][0xb0c] ;  /* 0x0002c300ff077b82 */ /* 0x000ee20000000800 */
[----:B-1----:R-:W-:-:S05]  /*1280*/  IMAD.HI.U32 R4, R93, R4, RZ ;  /* 0x000000045d047227 */ /* 0x002fca00078e00ff */
[----:B------:R-:W-:Y:S01]  /*1290*/  SHF.R.U32.HI R4, RZ, R5, R4 ;  /* 0x00000005ff047219 */ /* 0x000fe20000011604 */
[----:B--2---:R-:W-:Y:S01]  /*12a0*/  IMAD.HI.U32 R3, R92, R3, RZ ;  /* 0x000000035c037227 */ /* 0x004fe200078e00ff */
[----:B------:R-:W-:-:S04]  /*12b0*/  ISETP.NE.AND P0, PT, R2, 0x1, PT ;  /* 0x000000010200780c */ /* 0x000fc80003f05270 */
[----:B----4-:R-:W-:-:S04]  /*12c0*/  SHF.R.U32.HI R3, RZ, R6, R3 ;  /* 0x00000006ff037219 */ /* 0x010fc80000011603 */
[----:B------:R-:W-:Y:S02]  /*12d0*/  SEL R3, R92, R3, !P0 ;  /* 0x000000035c037207 */ /* 0x000fe40004000000 */
[----:B---3--:R-:W-:-:S04]  /*12e0*/  ISETP.NE.AND P1, PT, R7, 0x1, PT ;  /* 0x000000010700780c */ /* 0x008fc80003f25270 */
[----:B------:R-:W-:-:S05]  /*12f0*/  SEL R4, R93, R4, !P1 ;  /* 0x000000045d047207 */ /* 0x000fca0004800000 */
[----:B------:R-:W-:Y:S02]  /*1300*/  IMAD.IADD R5, R3, 0x1, -R4 ;  /* 0x0000000103057824 */ /* 0x000fe400078e0a04 */
[----:B------:R-:W-:Y:S02]  /*1310*/  IMAD.IADD R3, R4, 0x1, -R3 ;  /* 0x0000000104037824 */ /* 0x000fe400078e0a03 */
[----:B------:R-:W-:Y:S02]  /*1320*/  IMAD R93, R5, R7, R93 ;  /* 0x00000007055d7224 */ /* 0x000fe400078e025d */
[----:B------:R-:W-:-:S07]  /*1330*/  IMAD R92, R3, R2, R92 ;  /* 0x00000002035c7224 */ /* 0x000fce00078e025c */
.L_x_16:
[----:B------:R-:W-:Y:S01]  /*1340*/  BAR.SYNC.DEFER_BLOCKING 0x0 ;  /* 0x0000000000007b1d */ /* 0x000fe20000010000 */
[----:B------:R-:W-:Y:S01]  /*1350*/  UISETP.NE.AND UP1, UPT, UR8, 0x2, UPT ;  /* 0x000000020800788c */ /* 0x000fe2000bf25270 */
[----:B------:R-:W-:Y:S02]  /*1360*/  ISETP.NE.OR P5, PT, R0, 0x2, !P5 ;  /* 0x000000020000780c */ /* 0x000fe40006fa5670 */
[----:B------:R-:W-:-:S06]  /*1370*/  LOP3.LUT R2, R108, 0x1f, RZ, 0xc0, !PT ;  /* 0x0000001f6c027812 */ /* 0x000fcc00078ec0ff */
[----:B------:R-:W-:Y:S05]  /*1380*/  BRA.U UP1, `(.L_x_17) ;  /* 0x0000001101d87547 */ /* 0x000fea000b800000 */
[----:B------:R-:W1:Y:S01]  /*1390*/  LDCU UR13, c[0x0][0x38c] ;  /* 0x00007180ff0d77ac */ /* 0x000e620008000800 */
[----:B------:R-:W2:Y:S01]  /*13a0*/  LDC R8, c[0x0][0x370] ;  /* 0x0000dc00ff087b82 */ /* 0x000ea20000000800 */
[----:B------:R-:W-:Y:S01]  /*13b0*/  PLOP3.LUT P1, PT, PT, PT, UP2, 0x80, 0x8 ;  /* 0x000000000008781c */ /* 0x000fe20003f2f028 */
[----:B------:R-:W-:Y:S01]  /*13c0*/  IMAD.MOV.U32 R15, RZ, RZ, 0x1 ;  /* 0x00000001ff0f7424 */ /* 0x000fe200078e00ff */
[----:B------:R-:W-:Y:S01]  /*13d0*/  ISETP.EQ.OR P4, PT, R2, RZ, P5 ;  /* 0x000000ff0200720c */ /* 0x000fe20002f82670 */
[----:B------:R-:W-:Y:S01]  /*13e0*/  IMAD.MOV.U32 R14, RZ, RZ, RZ ;  /* 0x000000ffff0e7224 */ /* 0x000fe200078e00ff */
[----:B------:R-:W-:Y:S02]  /*13f0*/  PLOP3.LUT P1, PT, P1, PT, PT, 0x8, 0x80 ;  /* 0x000000000080781c */ /* 0x000fe40000f2e170 */
[----:B------:R-:W-:Y:S01]  /*1400*/  CS2R R12, SRZ ;  /* 0x00000000000c7805 */ /* 0x000fe2000001ff00 */
[----:B------:R-:W-:Y:S01]  /*1410*/  IMAD.MOV.U32 R11, RZ, RZ, 0x1 ;  /* 0x00000001ff0b7424 */ /* 0x000fe200078e00ff */
[----:B------:R-:W4:Y:S01]  /*1420*/  LDC R0, c[0x0][0x374] ;  /* 0x0000dd00ff007b82 */ /* 0x000f220000000800 */
[----:B------:R-:W2:Y:S01]  /*1430*/  LDCU.64 UR22, c[0x0][0x348] ;  /* 0x00006900ff1677ac */ /* 0x000ea20008000a00 */
[----:B------:R-:W-:Y:S01]  /*1440*/  UMOV UR6, URZ ;  /* 0x000000ff00067c82 */ /* 0x000fe20008000000 */
[----:B-1----:R-:W-:-:S04]  /*1450*/  UIADD3 UR5, UPT, UPT, UR13, 0x7f, URZ ;  /* 0x0000007f0d057890 */ /* 0x002fc8000fffe0ff */
[----:B------:R-:W-:-:S04]  /*1460*/  USHF.R.S32.HI UR4, URZ, 0x1f, UR5 ;  /* 0x0000001fff047899 */ /* 0x000fc80008011405 */
[----:B------:R-:W-:-:S04]  /*1470*/  ULEA.HI UR4, UR4, UR5, URZ, 0x7 ;  /* 0x0000000504047291 */ /* 0x000fc8000f8f38ff */
[----:B------:R-:W-:Y:S02]  /*1480*/  USHF.R.S32.HI UR15, URZ, 0x7, UR4 ;  /* 0x00000007ff0f7899 */ /* 0x000fe40008011404 */
[----:B------:R-:W-:Y:S02]  /*1490*/  UIADD3 UR4, UPT, UPT, UR13, -0x1, URZ ;  /* 0xffffffff0d047890 */ /* 0x000fe4000fffe0ff */
[----:B------:R-:W-:Y:S02]  /*14a0*/  UISETP.LT.U32.AND UP0, UPT, UR15, 0x5, UPT ;  /* 0x000000050f00788c */ /* 0x000fe4000bf01070 */
[----:B------:R-:W-:Y:S02]  /*14b0*/  UISETP.GE.U32.AND UP1, UPT, UR4, -0xff, UPT ;  /* 0xffffff010400788c */ /* 0x000fe4000bf26070 */
[----:B------:R-:W-:Y:S02]  /*14c0*/  USEL UR14, UR15, 0x5, UP0 ;  /* 0x000000050f0e7887 */ /* 0x000fe40008000000 */
[----:B------:R-:W-:-:S02]  /*14d0*/  UIADD3 UR13, UPT, UPT, UR13, 0xfe, URZ ;  /* 0x000000fe0d0d7890 */ /* 0x000fc4000fffe0ff */
[----:B------:R-:W-:Y:S02]  /*14e0*/  UIADD3 UR5, UPT, UPT, UR14, -0x1, URZ ;  /* 0xffffffff0e057890 */ /* 0x000fe4000fffe0ff */
[----:B------:R-:W-:-:S03]  /*14f0*/  UIADD3 UR7, UPT, UPT, UR15, -UR14, URZ ;  /* 0x8000000e0f077290 */ /* 0x000fc6000fffe0ff */
[----:B------:R-:W-:-:S04]  /*1500*/  @UP1 UIADD3 UR5, UPT, UPT, UR14, URZ, URZ ;  /* 0x000000ff0e051290 */ /* 0x000fc8000fffe0ff */
[----:B--2---:R-:W-:-:S12]  /*1510*/  UIADD3 UR5, UPT, UPT, UR5, 0x1, URZ ;  /* 0x0000000105057890 */ /* 0x004fd8000fffe0ff */
.L_x_35:
[----:B------:R-:W-:Y:S01]  /*1520*/  UISETP.NE.AND UP0, UPT, UR37, URZ, UPT ;  /* 0x000000ff2500728c */ /* 0x000fe2000bf05270 */
[----:B------:R-:W1:Y:S08]  /*1530*/  S2UR UR37, SR_CgaCtaId ;  /* 0x00000000002579c3 */ /* 0x000e700000008800 */
[----:B------:R-:W-:Y:S05]  /*1540*/  BRA.U UP0, `(.L_x_18) ;  /* 0x0000000100347547 */ /* 0x000fea000b800000 */
[----:B------:R-:W2:Y:S01]  /*1550*/  S2R R2, SR_CgaCtaId ;  /* 0x0000000000027919 */ /* 0x000ea20000008800 */
[----:B------:R-:W-:-:S04]  /*1560*/  MOV R3, 0x400 ;  /* 0x0000040000037802 */ /* 0x000fc80000000f00 */
[----:B--2---:R-:W-:Y:S02]  /*1570*/  LEA R2, R2, R3, 0x18 ;  /* 0x0000000302027211 */ /* 0x004fe400078ec0ff */
[----:B------:R-:W-:-:S03]  /*1580*/  SHF.L.U32 R3, R11, 0x1f, RZ ;  /* 0x0000001f0b037819 */ /* 0x000fc600000006ff */
[----:B------:R-:W-:-:S04]  /*1590*/  IMAD R2, R12, 0x8, R2 ;  /* 0x000000080c027824 */ /* 0x000fc800078e0202 */
[----:B------:R-:W2:Y:S02]  /*15a0*/  SYNCS.PHASECHK.TRANS64.TRYWAIT P0, [R2+URZ+0xf0], R3 ;  /* 0x0000f003020075a7 */ /* 0x000ea400080011ff */
[----:B--2---:R-:W-:Y:S05]  /*15b0*/  @!P0 BRA `(.L_x_19) ;  /* 0x00000050006c8947 */ /* 0x004fea0003800000 */
.L_x_103:
[----:B------:R-:W-:Y:S01]  /*15c0*/  VIADD R12, R12, 0x1 ;  /* 0x000000010c0c7836 */ /* 0x000fe20000000000 */
[----:B------:R2:W-:Y:S04]  /*15d0*/  SYNCS.ARRIVE.TRANS64.A1T0 RZ, [R2+URZ+0xe0], RZ ;  /* 0x0000e0ff02ff79a7 */ /* 0x0005e800081000ff */
[----:B------:R-:W-:-:S04]  /*15e0*/  ISETP.NE.AND P0, PT, R12, 0x2, PT ;  /* 0x000000020c00780c */ /* 0x000fc80003f05270 */
[----:B------:R-:W-:Y:S02]  /*15f0*/  SEL R12, R12, RZ, P0 ;  /* 0x000000ff0c0c7207 */ /* 0x000fe40000000000 */
[----:B--2---:R-:W-:-:S04]  /*1600*/  SEL R2, RZ, 0x1, P0 ;  /* 0x00000001ff027807 */ /* 0x004fc80000000000 */
[----:B------:R-:W-:-:S07]  /*1610*/  LOP3.LUT R11, R11, R2, RZ, 0x3c, !PT ;  /* 0x000000020b0b7212 */ /* 0x000fce00078e3cff */
.L_x_18:
[----:B------:R-:W-:Y:S01]  /*1620*/  UMOV UR4, 0x400 ;  /* 0x0000040000047882 */ /* 0x000fe20000000000 */
[----:B------:R-:W-:Y:S01]  /*1630*/  SHF.L.U32 R2, R15, 0x1f, RZ ;  /* 0x0000001f0f027819 */ /* 0x000fe200000006ff */
[----:B-1----:R-:W-:Y:S01]  /*1640*/  ULEA UR4, UR37, UR4, 0x18 ;  /* 0x0000000425047291 */ /* 0x002fe2000f8ec0ff */
[----:B------:R-:W-:Y:S01]  /*1650*/  R2UR UR35, R93 ;  /* 0x000000005d2372ca */ /* 0x000fe200000e0000 */
[----:B------:R-:W-:Y:S01]  /*1660*/  UISETP.GE.U32.AND UP0, UPT, UR13, 0xff, UPT ;  /* 0x000000ff0d00788c */ /* 0x000fe2000bf06070 */
[----:B------:R-:W-:Y:S01]  /*1670*/  R2UR UR19, R92 ;  /* 0x000000005c1372ca */ /* 0x000fe200000e0000 */
[----:B------:R-:W-:Y:S01]  /*1680*/  ULEA UR8, UR6, UR4, 0x3 ;  /* 0x0000000406087291 */ /* 0x000fe2000f8e18ff */
[----:B------:R-:W-:-:S08]  /*1690*/  UMOV UR29, URZ ;  /* 0x000000ff001d7c82 */ /* 0x000fd00008000000 */
[----:B------:R1:W2:Y:S01]  /*16a0*/  SYNCS.PHASECHK.TRANS64.TRYWAIT P0, [UR8+0x28], R2 ;  /* 0x00002802ff0075a7 */ /* 0x0002a20008001108 */
[----:B------:R-:W-:Y:S02]  /*16b0*/  USHF.L.U32 UR35, UR35, 0x7, URZ ;  /* 0x0000000723237899 */ /* 0x000fe400080006ff */
[----:B------:R-:W-:Y:S01]  /*16c0*/  USHF.L.U32 UR19, UR19, 0x5, URZ ;  /* 0x0000000513137899 */ /* 0x000fe200080006ff */
[----:B------:R-:W-:Y:S11]  /*16d0*/  BRA.U !UP0, `(.L_x_20) ;  /* 0x0000000108d87547 */ /* 0x000ff6000b800000 */
[----:B------:R-:W-:Y:S01]  /*16e0*/  UMOV UR21, URZ ;  /* 0x000000ff00157c82 */ /* 0x000fe20008000000 */
[----:B------:R-:W-:-:S05]  /*16f0*/  UMOV UR42, UR6 ;  /* 0x00000006002a7c82 */ /* 0x000fca0008000000 */
.L_x_25:
[----:B-1----:R-:W-:Y:S01]  /*1700*/  ULEA UR33, UR42, UR4, 0x3 ;  /* 0x000000042a217291 */ /* 0x002fe2000f8e18ff */
[----:B--2---:R-:W-:Y:S01]  /*1710*/  @!P5 MOV R3, 0xa000 ;  /* 0x0000a0000003d802 */ /* 0x004fe20000000f00 */
[----:B--2---:R-:W-:Y:S10]  /*1720*/  @P0 BRA `(.L_x_21) ;  /* 0x00000000000c0947 */ /* 0x004ff40003800000 */
[----:B------:R-:W-:-:S04]  /*1730*/  SHF.L.U32 R4, R15, 0x1f, RZ ;  /* 0x0000001f0f047819 */ /* 0x000fc800000006ff */
[----:B------:R-:W2:Y:S02]  /*1740*/  SYNCS.PHASECHK.TRANS64.TRYWAIT P0, [UR33+0x28], R4 ;  /* 0x00002804ff0075a7 */ /* 0x000ea40008001121 */
[----:B--2---:R-:W-:Y:S05]  /*1750*/  @!P0 BRA `(.L_x_22) ;  /* 0x0000005000188947 */ /* 0x004fea0003800000 */
.L_x_21:
[----:B------:R2:W-:Y:S01]  /*1760*/  @!P5 SYNCS.ARRIVE.TRANS64 RZ, [UR33], R3 ;  /* 0x00000003ffffd9a7 */ /* 0x0005e20008000021 */
[----:B------:R-:W-:Y:S04]  /*1770*/  BSSY.RECONVERGENT B0, `(.L_x_23) ;  /* 0x0000003000007945 */ /* 0x000fe80003800200 */
[----:B------:R-:W-:Y:S05]  /*1780*/  @P4 BRA `(.L_x_24) ;  /* 0x0000000000044947 */ /* 0x000fea0003800000 */
[----:B------:R-:W-:Y:S05]  /*1790*/  BPT.TRAP 0x1 ;  /* 0x000000040000795c */ /* 0x000fea0000300000 */
.L_x_24:
[----:B------:R-:W-:Y:S05]  /*17a0*/  BSYNC.RECONVERGENT B0 ;  /* 0x0000000000007941 */ /* 0x000fea0003800200 */
.L_x_23:
[----:B------:R-:W-:Y:S02]  /*17b0*/  UIADD3 UR6, UPT, UPT, UR42, 0x1, URZ ;  /* 0x000000012a067890 */ /* 0x000fe4000fffe0ff */
[----:B------:R-:W-:Y:S02]  /*17c0*/  ULEA UR24, UR42, UR4, 0xf ;  /* 0x000000042a187291 */ /* 0x000fe4000f8e78ff */
[----:B------:R-:W-:Y:S02]  /*17d0*/  UISETP.NE.AND UP0, UPT, UR6, 0x5, UPT ;  /* 0x000000050600788c */ /* 0x000fe4000bf05270 */
[----:B------:R-:W-:Y:S02]  /*17e0*/  UIADD3 UR40, UP1, UPT, UR22, 0x80, URZ ;  /* 0x0000008016287890 */ /* 0x000fe4000ff3e0ff */
[----:B------:R-:W-:Y:S02]  /*17f0*/  USEL UR9, URZ, 0x1, UP0 ;  /* 0x00000001ff097887 */ /* 0x000fe40008000000 */
[----:B------:R-:W-:-:S02]  /*1800*/  USEL UR6, UR6, URZ, UP0 ;  /* 0x000000ff06067287 */ /* 0x000fc40008000000 */
[----:B------:R-:W-:Y:S02]  /*1810*/  USHF.L.U32 UR34, UR21, 0x7, URZ ;  /* 0x0000000715227899 */ /* 0x000fe400080006ff */
[----:B------:R-:W-:Y:S01]  /*1820*/  ULEA UR8, UR6, UR4, 0x3 ;  /* 0x0000000406087291 */ /* 0x000fe2000f8e18ff */
[----:B------:R-:W-:Y:S01]  /*1830*/  LOP3.LUT R15, R15, UR9, RZ, 0x3c, !PT ;  /* 0x000000090f0f7c12 */ /* 0x000fe2000f8e3cff */
[----:B------:R-:W-:Y:S02]  /*1840*/  UIADD3 UR38, UP0, UPT, UR22, 0x180, URZ ;  /* 0x0000018016267890 */ /* 0x000fe4000ff1e0ff */
[----:B------:R-:W-:Y:S01]  /*1850*/  UIADD3.X UR41, UPT, UPT, URZ, UR23, URZ, UP1, !UPT ;  /* 0x00000017ff297290 */ /* 0x000fe20008ffe4ff */
[----:B-1----:R-:W-:Y:S01]  /*1860*/  SHF.L.U32 R2, R15, 0x1f, RZ ;  /* 0x0000001f0f027819 */ /* 0x002fe200000006ff */
[----:B------:R-:W-:Y:S02]  /*1870*/  UIADD3 UR32, UPT, UPT, UR24, 0x4400, URZ ;  /* 0x0000440018207890 */ /* 0x000fe4000fffe0ff */
[----:B------:R-:W-:Y:S01]  /*1880*/  UIADD3 UR26, UPT, UPT, UR34, 0x40, URZ ;  /* 0x00000040221a7890 */ /* 0x000fe2000fffe0ff */
[----:B------:R1:W1:Y:S01]  /*1890*/  SYNCS.PHASECHK.TRANS64.TRYWAIT P0, [UR8+0x28], R2 ;  /* 0x00002802ff0075a7 */ /* 0x0002620008001108 */
[----:B------:R-:W-:-:S02]  /*18a0*/  ULEA UR8, UR42, UR4, 0xd ;  /* 0x000000042a087291 */ /* 0x000fc4000f8e68ff */
[----:B------:R-:W-:Y:S02]  /*18b0*/  UIADD3 UR24, UPT, UPT, UR24, 0x8400, URZ ;  /* 0x0000840018187890 */ /* 0x000fe4000fffe0ff */
[----:B------:R-:W-:Y:S02]  /*18c0*/  UIADD3.X UR39, UPT, UPT, URZ, UR23, URZ, UP0, !UPT ;  /* 0x00000017ff277290 */ /* 0x000fe400087fe4ff */
[----:B------:R-:W-:Y:S02]  /*18d0*/  UIADD3 UR16, UPT, UPT, UR8, 0x2c400, URZ ;  /* 0x0002c40008107890 */ /* 0x000fe4000fffe0ff */
[----:B------:R-:W-:Y:S01]  /*18e0*/  UIADD3 UR8, UPT, UPT, UR8, 0x2d400, URZ ;  /* 0x0002d40008087890 */ /* 0x000fe2000fffe0ff */
[----:B------:R-:W-:Y:S01]  /*18f0*/  UMOV UR30, 0x0 ;  /* 0x00000000001e7882 */ /* 0x000fe20000000000 */
[----:B------:R-:W-:Y:S01]  /*1900*/  UMOV UR31, 0x10000000 ;  /* 0x10000000001f7882 */ /* 0x000fe20000000000 */
[----:B------:R-:W-:Y:S01]  /*1910*/  UMOV UR25, UR33 ;  /* 0x0000002100197c82 */ /* 0x000fe20008000000 */
[----:B------:R-:W-:Y:S01]  /*1920*/  UMOV UR27, UR35 ;  /* 0x00000023001b7c82 */ /* 0x000fe20008000000 */
[----:B------:R-:W-:Y:S01]  /*1930*/  UMOV UR28, UR36 ;  /* 0x00000024001c7c82 */ /* 0x000fe20008000000 */
[----:B------:R-:W-:Y:S01]  /*1940*/  UMOV UR17, UR33 ;  /* 0x0000002100117c82 */ /* 0x000fe20008000000 */
[----:B------:R-:W-:Y:S01]  /*1950*/  UMOV UR20, UR36 ;  /* 0x0000002400147c82 */ /* 0x000fe20008000000 */
[----:B------:R-:W-:Y:S01]  /*1960*/  UMOV UR18, UR34 ;  /* 0x0000002200127c82 */ /* 0x000fe20008000000 */
[----:B------:R1:W-:Y:S01]  /*1970*/  UTMALDG.3D [UR32], [UR40], desc[UR30] ;  /* 0x00001e20280075b4 */ /* 0x0003e20008011000 */
[----:B------:R-:W-:Y:S01]  /*1980*/  UMOV UR11, UR19 ;  /* 0x00000013000b7c82 */ /* 0x000fe20008000000 */
[----:B------:R-:W-:Y:S01]  /*1990*/  UMOV UR12, UR36 ;  /* 0x00000024000c7c82 */ /* 0x000fe20008000000 */
[----:B------:R-:W-:Y:S01]  /*19a0*/  UMOV UR9, UR33 ;  /* 0x0000002100097c82 */ /* 0x000fe20008000000 */
[----:B------:R-:W-:Y:S01]  /*19b0*/  UMOV UR10, UR26 ;  /* 0x0000001a000a7c82 */ /* 0x000fe20008000000 */
[----:B------:R-:W-:Y:S01]  /*19c0*/  UIADD3 UR21, UPT, UPT, UR21, 0x1, URZ ;  /* 0x0000000115157890 */ /* 0x000fe2000fffe0ff */
[----:B------:R-:W-:Y:S01]  /*19d0*/  UMOV UR29, UR5 ;  /* 0x00000005001d7c82 */ /* 0x000fe20008000000 */
[----:B------:R1:W-:Y:S02]  /*19e0*/  UTMALDG.3D [UR24], [UR40], desc[UR30] ;  /* 0x00001e18280075b4 */ /* 0x0003e40008011000 */
[----:B------:R-:W-:Y:S01]  /*19f0*/  UISETP.NE.AND UP0, UPT, UR21, UR5, UPT ;  /* 0x000000051500728c */ /* 0x000fe2000bf05270 */
[----:B------:R-:W-:Y:S01]  /*1a00*/  UMOV UR42, UR6 ;  /* 0x00000006002a7c82 */ /* 0x000fe20008000000 */
[----:B------:R1:W-:Y:S01]  /*1a10*/  UTMALDG.3D [UR16], [UR38], desc[UR30] ;  /* 0x00001e10260075b4 */ /* 0x0003e20008011000 */
[----:B------:R1:W-:Y:S06]  /*1a20*/  UTMALDG.3D [UR8], [UR38], desc[UR30] ;  /* 0x00001e08260075b4 */ /* 0x0003ec0008011000 */
[----:B------:R-:W-:Y:S05]  /*1a30*/  BRA.U UP0, `(.L_x_25) ;  /* 0xfffffffd00307547 */ /* 0x000fea000b83ffff */
.L_x_20:
[----:B-1----:R-:W-:Y:S01]  /*1a40*/  ULEA UR8, UR6, UR4, 0x3 ;  /* 0x0000000406087291 */ /* 0x002fe2000f8e18ff */
[----:B------:R-:W-:Y:S01]  /*1a50*/  SHF.L.U32 R2, R15, 0x1f, RZ ;  /* 0x0000001f0f027819 */ /* 0x000fe200000006ff */
[----:B------:R-:W-:Y:S01]  /*1a60*/  @!P1 SYNCS.ARRIVE.TRANS64.A1T0 RZ, [UR4+0x78], RZ ;  /* 0x000078ffffff99a7 */ /* 0x000fe20008100004 */
[----:B------:R-:W-:-:S06]  /*1a70*/  UISETP.GT.AND UP0, UPT, UR15, UR14, UPT ;  /* 0x0000000e0f00728c */ /* 0x000fcc000bf04270 */
[----:B--2---:R1:W2:Y:S03]  /*1a80*/  SYNCS.PHASECHK.TRANS64.TRYWAIT P0, [UR8+0x28], R2 ;  /* 0x00002802ff0075a7 */ /* 0x0042a60008001108 */
[----:B------:R-:W-:Y:S05]  /*1a90*/  BRA.U !UP0, `(.L_x_26) ;  /* 0x0000000108d47547 */ /* 0x000fea000b800000 */
[----:B------:R-:W-:Y:S01]  /*1aa0*/  UIADD3 UR21, UPT, UPT, UR7, UR29, URZ ;  /* 0x0000001d07157290 */ /* 0x000fe2000fffe0ff */
[----:B------:R-:W-:-:S11]  /*1ab0*/  UMOV UR42, UR6 ;  /* 0x00000006002a7c82 */ /* 0x000fd60008000000 */
.L_x_31:
[----:B-1----:R-:W-:Y:S01]  /*1ac0*/  ULEA UR33, UR42, UR4, 0x3 ;  /* 0x000000042a217291 */ /* 0x002fe2000f8e18ff */
[----:B--2---:R-:W-:Y:S01]  /*1ad0*/  @!P5 MOV R3, 0xa000 ;  /* 0x0000a0000003d802 */ /* 0x004fe20000000f00 */
[----:B--2---:R-:W-:Y:S10]  /*1ae0*/  @P0 BRA `(.L_x_27) ;  /* 0x00000000000c0947 */ /* 0x004ff40003800000 */
[----:B------:R-:W-:-:S04]  /*1af0*/  SHF.L.U32 R4, R15, 0x1f, RZ ;  /* 0x0000001f0f047819 */ /* 0x000fc800000006ff */
[----:B------:R-:W2:Y:S02]  /*1b00*/  SYNCS.PHASECHK.TRANS64.TRYWAIT P0, [UR33+0x28], R4 ;  /* 0x00002804ff0075a7 */ /* 0x000ea40008001121 */
[----:B--2---:R-:W-:Y:S05]  /*1b10*/  @!P0 BRA `(.L_x_28) ;  /* 0x0000004c00408947 */ /* 0x004fea0003800000 */
.L_x_27:
[----:B------:R2:W-:Y:S01]  /*1b20*/  @!P5 SYNCS.ARRIVE.TRANS64 RZ, [UR33], R3 ;  /* 0x00000003ffffd9a7 */ /* 0x0005e20008000021 */
[----:B------:R-:W-:Y:S04]  /*1b30*/  BSSY.RECONVERGENT B0, `(.L_x_29) ;  /* 0x0000003000007945 */ /* 0x000fe80003800200 */
[----:B------:R-:W-:Y:S05]  /*1b40*/  @P4 BRA `(.L_x_30) ;  /* 0x0000000000044947 */ /* 0x000fea0003800000 */
[----:B------:R-:W-:Y:S05]  /*1b50*/  BPT.TRAP 0x1 ;  /* 0x000000040000795c */ /* 0x000fea0000300000 */
.L_x_30:
[----:B------:R-:W-:Y:S05]  /*1b60*/  BSYNC.RECONVERGENT B0 ;  /* 0x0000000000007941 */ /* 0x000fea0003800200 */
.L_x_29:
        /* <DEDUP_REMOVED lines=32> */
[----:B------:R-:W-:Y:S01]  /*1d70*/  UMOV UR10, UR26 ;  /* 0x0000001a000a7c82 */ /* 0x000fe20008000000 */
[----:B------:R-:W-:Y:S01]  /*1d80*/  UIADD3 UR29, UPT, UPT, UR29, 0x1, URZ ;  /* 0x000000011d1d7890 */ /* 0x000fe2000fffe0ff */
[----:B------:R1:W-:Y:S01]  /*1d90*/  UTMALDG.3D [UR24], [UR40], desc[UR30] ;  /* 0x00001e18280075b4 */ /* 0x0003e20008011000 */
[----:B------:R-:W-:-:S02]  /*1da0*/  UMOV UR42, UR6 ;  /* 0x00000006002a7c82 */ /* 0x000fc40008000000 */
[----:B------:R-:W-:Y:S01]  /*1db0*/  UISETP.NE.AND UP0, UPT, UR29, UR21, UPT ;  /* 0x000000151d00728c */ /* 0x000fe2000bf05270 */
[----:B------:R1:W-:Y:S01]  /*1dc0*/  UTMALDG.3D [UR16], [UR38], desc[UR30] ;  /* 0x00001e10260075b4 */ /* 0x0003e20008011000 */
[----:B------:R1:W-:Y:S07]  /*1dd0*/  UTMALDG.3D [UR8], [UR38], desc[UR30] ;  /* 0x00001e08260075b4 */ /* 0x0003ee0008011000 */
[----:B------:R-:W-:Y:S05]  /*1de0*/  BRA.U UP0, `(.L_x_31) ;  /* 0xfffffffd00347547 */ /* 0x000fea000b83ffff */
.L_x_26:
[C---:B-1----:R-:W-:Y:S01]  /*1df0*/  LEA R2, R14.reuse, UR4, 0x3 ;  /* 0x000000040e027c11 */ /* 0x042fe2000f8e18ff */
[----:B------:R-:W-:Y:S01]  /*1e00*/  NOP ;  /* 0x0000000000007918 */ /* 0x000fe20000000000 */
[----:B--2---:R-:W-:Y:S02]  /*1e10*/  SHF.L.U32 R3, R13, 0x1f, RZ ;  /* 0x0000001f0d037819 */ /* 0x004fe400000006ff */
[----:B------:R-:W-:Y:S02]  /*1e20*/  LEA R4, R14, UR4, 0x4 ;  /* 0x000000040e047c11 */ /* 0x000fe4000f8e20ff */
[----:B------:R-:W1:Y:S02]  /*1e30*/  SYNCS.PHASECHK.TRANS64.TRYWAIT P0, [R2+URZ+0x80], R3 ;  /* 0x00008003020075a7 */ /* 0x000e6400080011ff */
[----:B-1----:R-:W-:Y:S05]  /*1e40*/  @!P0 BRA `(.L_x_32) ;  /* 0x00000048008c8947 */ /* 0x002fea0003800000 */
.L_x_106:
[----:B------:R-:W2:Y:S01]  /*1e50*/  LDS.128 R4, [R4+0x110] ;  /* 0x0001100004047984 */ /* 0x000ea20000000c00 */
[----:B---3--:R-:W-:Y:S01]  /*1e60*/  ISETP.GE.AND P0, PT, R40, 0x1, PT ;  /* 0x000000012800780c */ /* 0x008fe20003f06270 */
[----:B-1----:R-:W-:Y:S01]  /*1e70*/  VIADD R2, R2, 0x90 ;  /* 0x0000009002027836 */ /* 0x002fe20000000000 */
[----:B------:R-:W-:Y:S01]  /*1e80*/  @!PT LDS RZ, [RZ] ;  /* 0x00000000fffff984 */ /* 0x000fe20000000800 */
[----:B------:R-:W-:Y:S01]  /*1e90*/  @!PT LDS RZ, [RZ] ;  /* 0x00000000fffff984 */ /* 0x000fe20000000800 */
[----:B------:R-:W-:Y:S01]  /*1ea0*/  @!PT LDS RZ, [RZ] ;  /* 0x00000000fffff984 */ /* 0x000fe20000000800 */
[----:B------:R-:W-:Y:S01]  /*1eb0*/  @!PT LDS RZ, [RZ] ;  /* 0x00000000fffff984 */ /* 0x000fe20000000800 */
[----:B------:R1:W-:Y:S06]  /*1ec0*/  MEMBAR.ALL.CTA ;  /* 0x0000000000007992 */ /* 0x0003ec0000008000 */
[----:B-1----:R-:W1:Y:S01]  /*1ed0*/  FENCE.VIEW.ASYNC.S ;  /* 0x00000000000073c6 */ /* 0x002e620000000000 */
[----:B------:R-:W-:-:S04]  /*1ee0*/  PRMT R2, RZ, 0x654, R2 ;  /* 0x00000654ff027816 */ /* 0x000fc80000000002 */
[----:B-1----:R1:W-:Y:S01]  /*1ef0*/  SYNCS.ARRIVE.TRANS64.RED.A1T0 RZ, [R2+URZ], RZ ;  /* 0x000000ff02ff79a7 */ /* 0x0023e200081004ff */
[----:B--2---:R-:W-:-:S13]  /*1f00*/  LOP3.LUT P2, RZ, R6, 0x1, RZ, 0xc0, !PT ;  /* 0x0000000106ff7812 */ /* 0x004fda000784c0ff */
[----:B------:R-:W-:Y:S01]  /*1f10*/  @P2 SHF.R.U32.HI R3, RZ, 0x10, R5 ;  /* 0x00000010ff032819 */ /* 0x000fe20000011605 */
[----:B------:R-:W-:Y:S01]  /*1f20*/  VOTEU.ANY UP0, P2 ;  /* 0x0000000000ff7886 */ /* 0x000fe20001000100 */
[----:B------:R-:W-:Y:S02]  /*1f30*/  @P2 MOV R10, R4 ;  /* 0x00000004000a2202 */ /* 0x000fe40000000f00 */
[----:B------:R-:W-:Y:S02]  /*1f40*/  @P2 R2UR.BROADCAST UR8, R3 ;  /* 0x00000000030822ca */ /* 0x000fe400008e0000 */
[----:B------:R-:W-:-:S11]  /*1f50*/  @P2 LOP3.LUT R9, R5, 0xffff, RZ, 0xc0, !PT ;  /* 0x0000ffff05092812 */ /* 0x000fd600078ec0ff */
[----:B------:R-:W-:Y:S01]  /*1f60*/  @UP0 UMOV UR36, UR8 ;  /* 0x0000000800240c82 */ /* 0x000fe20008000000 */
[----:B-1----:R-:W-:Y:S05]  /*1f70*/  @!P0 BRA `(.L_x_33) ;  /* 0x0000000000b88947 */ /* 0x002fea0003800000 */
[----:B------:R-:W4:Y:S01]  /*1f80*/  LDC.64 R4, c[0x0][0xb18] ;  /* 0x0002c600ff047b82 */ /* 0x000f220000000a00 */
[----:B------:R-:W-:-:S07]  /*1f90*/  ISETP.NE.AND P3, PT, R40, 0x1, PT ;  /* 0x000000012800780c */ /* 0x000fce0003f65270 */
[----:B------:R-:W1:Y:S08]  /*1fa0*/  LDC.64 R6, c[0x0][0xb10] ;  /* 0x0002c400ff067b82 */ /* 0x000e700000000a00 */
[----:B------:R-:W2:Y:S08]  /*1fb0*/  LDC R16, c[0x0][0xb20] ;  /* 0x0002c800ff107b82 */ /* 0x000eb00000000800 */
[----:B------:R-:W3:Y:S01]  /*1fc0*/  LDC R17, c[0x0][0xb0c] ;  /* 0x0002c300ff117b82 */ /* 0x000ee20000000800 */
[----:B----4-:R-:W-:Y:S01]  /*1fd0*/  IMAD.HI.U32 R19, R0, R5, RZ ;  /* 0x0000000500137227 */ /* 0x010fe200078e00ff */
[----:B------:R-:W-:-:S03]  /*1fe0*/  ISETP.NE.AND P0, PT, R4, 0x1, PT ;  /* 0x000000010400780c */ /* 0x000fc60003f05270 */
[----:B------:R-:W-:-:S03]  /*1ff0*/  IMAD.HI.U32 R5, R9, R5, RZ ;  /* 0x0000000509057227 */ /* 0x000fc600078e00ff */
[----:B------:R-:W4:Y:S01]  /*2000*/  LDC.64 R2, c[0x0][0xb28] ;  /* 0x0002ca00ff027b82 */ /* 0x000f220000000a00 */
[----:B-1----:R-:W-:-:S04]  /*2010*/  IMAD.HI.U32 R20, R8, R6, RZ ;  /* 0x0000000608147227 */ /* 0x002fc800078e00ff */
[----:B------:R-:W-:Y:S01]  /*2020*/  IMAD.HI.U32 R21, R10, R6, RZ ;  /* 0x000000060a157227 */ /* 0x000fe200078e00ff */
[----:B------:R-:W-:Y:S02]  /*2030*/  SHF.R.U32.HI R20, RZ, R7, R20 ;  /* 0x00000007ff147219 */ /* 0x000fe40000011614 */
[-C--:B--2---:R-:W-:Y:S02]  /*2040*/  SHF.R.U32.HI R19, RZ, R16.reuse, R19 ;  /* 0x00000010ff137219 */ /* 0x084fe40000011613 */
[----:B------:R-:W-:Y:S02]  /*2050*/  SHF.R.U32.HI R5, RZ, R16, R5 ;  /* 0x00000010ff057219 */ /* 0x000fe40000011605 */
[----:B------:R-:W-:Y:S02]  /*2060*/  SEL R19, R0, R19, !P0 ;  /* 0x0000001300137207 */ /* 0x000fe40004000000 */
[----:B------:R-:W-:Y:S02]  /*2070*/  SHF.R.U32.HI R21, RZ, R7, R21 ;  /* 0x00000007ff157219 */ /* 0x000fe40000011615 */
[----:B---3--:R-:W-:-:S02]  /*2080*/  ISETP.NE.AND P1, PT, R17, 0x1, PT ;  /* 0x000000011100780c */ /* 0x008fc40003f25270 */
[----:B------:R-:W-:Y:S02]  /*2090*/  SEL R5, R9, R5, !P0 ;  /* 0x0000000509057207 */ /* 0x000fe40004000000 */
[----:B------:R-:W-:Y:S02]  /*20a0*/  SEL R20, R8, R20, !P1 ;  /* 0x0000001408147207 */ /* 0x000fe40004800000 */
[----:B------:R-:W-:Y:S01]  /*20b0*/  SEL R21, R10, R21, !P1 ;  /* 0x000000150a157207 */ /* 0x000fe20004800000 */
[----:B----4-:R-:W-:-:S04]  /*20c0*/  IMAD.HI.U32 R18, R19, R2, RZ ;  /* 0x0000000213127227 */ /* 0x010fc800078e00ff */
        /* <DEDUP_REMOVED lines=10> */
[----:B------:R-:W-:-:S04]  /*2170*/  @!P0 IMAD.HI.U32 R7, R21, R2, RZ ;  /* 0x0000000215078227 */ /* 0x000fc800078e00ff */
[----:B------:R-:W-:Y:S01]  /*2180*/  IMAD.MOV R2, RZ, RZ, -R6 ;  /* 0x000000ffff027224 */ /* 0x000fe200078e0a06 */
[----:B------:R-:W-:Y:S02]  /*2190*/  @!P0 SHF.R.U32.HI R3, RZ, R3, R7 ;  /* 0x00000003ff038219 */ /* 0x000fe40000011607 */
[----:B------:R-:W-:Y:S01]  /*21a0*/  IADD3 R7, PT, PT, -R5, RZ, RZ ;  /* 0x000000ff05077210 */ /* 0x000fe20007ffe1ff */
[----:B------:R-:W-:Y:S01]  /*21b0*/  IMAD R2, R40, R2, R5 ;  /* 0x0000000228027224 */ /* 0x000fe200078e0205 */
        /* <DEDUP_REMOVED lines=10> */
.L_x_33:
[----:B------:R-:W1:Y:S02]  /*2260*/  LDCU UR8, c[0x0][0xb30] ;  /* 0x00016600ff0877ac */ /* 0x000e640008000800 */
[----:B-1----:R-:W-:-:S09]  /*2270*/  UISETP.NE.AND UP0, UPT, UR8, 0x1, UPT ;  /* 0x000000010800788c */ /* 0x002fd2000bf05270 */
[----:B------:R-:W-:Y:S05]  /*2280*/  BRA.U UP0, `(.L_x_34) ;  /* 0x0000000100407547 */ /* 0x000fea000b800000 */
[----:B------:R-:W1:Y:S08]  /*2290*/  LDC.64 R4, c[0x0][0xb10] ;  /* 0x0002c400ff047b82 */ /* 0x000e700000000a00 */
[----:B------:R-:W2:Y:S08]  /*22a0*/  LDC.64 R2, c[0x0][0xb18] ;  /* 0x0002c600ff027b82 */ /* 0x000eb00000000a00 */
[----:B------:R-:W3:Y:S08]  /*22b0*/  LDC R6, c[0x0][0xb20] ;  /* 0x0002c800ff067b82 */ /* 0x000ef00000000800 */
[----:B------:R-:W4:Y:S01]  /*22c0*/  LDC R7, c[0x0][0xb0c] ;  /* 0x0002c300ff077b82 */ /* 0x000f220000000800 */
[----:B-1----:R-:W-:-:S05]  /*22d0*/  IMAD.HI.U32 R4, R10, R4, RZ ;  /* 0x000000040a047227 */ /* 0x002fca00078e00ff */
[----:B------:R-:W-:Y:S01]  /*22e0*/  SHF.R.U32.HI R4, RZ, R5, R4 ;  /* 0x00000005ff047219 */ /* 0x000fe20000011604 */
[----:B--2---:R-:W-:Y:S01]  /*22f0*/  IMAD.HI.U32 R3, R9, R3, RZ ;  /* 0x0000000309037227 */ /* 0x004fe200078e00ff */
[----:B------:R-:W-:-:S04]  /*2300*/  ISETP.NE.AND P0, PT, R2, 0x1, PT ;  /* 0x000000010200780c */ /* 0x000fc80003f05270 */
[----:B---3--:R-:W-:-:S04]  /*2310*/  SHF.R.U32.HI R3, RZ, R6, R3 ;  /* 0x00000006ff037219 */ /* 0x008fc80000011603 */
[----:B------:R-:W-:Y:S02]  /*2320*/  SEL R3, R9, R3, !P0 ;  /* 0x0000000309037207 */ /* 0x000fe40004000000 */
[----:B----4-:R-:W-:-:S04]  /*2330*/  ISETP.NE.AND P1, PT, R7, 0x1, PT ;  /* 0x000000010700780c */ /* 0x010fc80003f25270 */
[----:B------:R-:W-:-:S05]  /*2340*/  SEL R4, R10, R4, !P1 ;  /* 0x000000040a047207 */ /* 0x000fca0004800000 */
[----:B------:R-:W-:Y:S02]  /*2350*/  IMAD.IADD R5, R3, 0x1, -R4 ;  /* 0x0000000103057824 */ /* 0x000fe400078e0a04 */
[----:B------:R-:W-:Y:S02]  /*2360*/  IMAD.IADD R3, R4, 0x1, -R3 ;  /* 0x0000000104037824 */ /* 0x000fe400078e0a03 */
[----:B------:R-:W-:Y:S02]  /*2370*/  IMAD R10, R5, R7, R10 ;  /* 0x00000007050a7224 */ /* 0x000fe400078e020a */
[----:B------:R-:W-:-:S07]  /*2380*/  IMAD R9, R3, R2, R9 ;  /* 0x0000000203097224 */ /* 0x000fce00078e0209 */
.L_x_34:
[----:B------:R-:W-:Y:S01]  /*2390*/  VIADD R14, R14, 0x1 ;  /* 0x000000010e0e7836 */ /* 0x000fe20000000000 */
[----:B------:R-:W-:Y:S01]  /*23a0*/  PLOP3.LUT P1, PT, PT, PT, PT, 0x80, 0x8 ;  /* 0x000000000008781c */ /* 0x000fe20003f2f070 */
[----:B------:R-:W-:Y:S02]  /*23b0*/  IMAD.IADD R93, R10, 0x1, R91 ;  /* 0x000000010a5d7824 */ /* 0x000fe400078e025b */
[----:B------:R-:W-:Y:S01]  /*23c0*/  IMAD.IADD R92, R9, 0x1, R90 ;  /* 0x00000001095c7824 */ /* 0x000fe200078e025a */
[----:B------:R-:W-:-:S04]  /*23d0*/  ISETP.NE.AND P0, PT, R14, 0x2, PT ;  /* 0x000000020e00780c */ /* 0x000fc80003f05270 */
[----:B------:R-:W-:Y:S02]  /*23e0*/  SEL R2, RZ, 0x1, P0 ;  /* 0x00000001ff027807 */ /* 0x000fe40000000000 */
[----:B------:R-:W-:Y:S02]  /*23f0*/  SEL R14, R14, RZ, P0 ;  /* 0x000000ff0e0e7207 */ /* 0x000fe40000000000 */
[----:B------:R-:W-:Y:S01]  /*2400*/  LOP3.LUT R13, R13, R2, RZ, 0x3c, !PT ;  /* 0x000000020d0d7212 */ /* 0x000fe200078e3cff */
[----:B------:R-:W-:Y:S06]  /*2410*/  @P2 BRA `(.L_x_35) ;  /* 0xfffffff000402947 */ /* 0x000fec000383ffff */
[----:B------:R-:W-:Y:S01]  /*2420*/  UIADD3 UR4, UPT, UPT, UR4, 0x28, URZ ;  /* 0x0000002804047890 */ /* 0x000fe2000fffe0ff */
[----:B------:R-:W-:-:S03]  /*2430*/  SHF.L.U32 R2, R15, 0x1f, RZ ;  /* 0x0000001f0f027819 */ /* 0x000fc600000006ff */
[----:B------:R-:W-:-:S09]  /*2440*/  ULEA UR5, UR6, UR4, 0x3 ;  /* 0x0000000406057291 */ /* 0x000fd2000f8e18ff */
[----:B------:R-:W1:Y:S02]  /*2450*/  SYNCS.PHASECHK.TRANS64.TRYWAIT P0, [UR5], R2 ;  /* 0x00000002ff0075a7 */ /* 0x000e640008001105 */
[----:B-1----:R-:W-:Y:S05]  /*2460*/  @!P0 BRA `(.L_x_36) ;  /* 0x0000004400188947 */ /* 0x002fea0003800000 */
.L_x_108:
[----:B------:R-:W-:-:S04]  /*2470*/  UIADD3 UR6, UPT, UPT, UR6, 0x1, URZ ;  /* 0x0000000106067890 */ /* 0x000fc8000fffe0ff */
[----:B------:R-:W-:-:S04]  /*2480*/  UISETP.NE.AND UP0, UPT, UR6, 0x5, UPT ;  /* 0x000000050600788c */ /* 0x000fc8000bf05270 */
[----:B------:R-:W-:Y:S02]  /*2490*/  USEL UR7, URZ, 0x1, UP0 ;  /* 0x00000001ff077887 */ /* 0x000fe40008000000 */
[----:B------:R-:W-:-:S04]  /*24a0*/  USEL UR6, UR6, URZ, UP0 ;  /* 0x000000ff06067287 */ /* 0x000fc80008000000 */
[----:B------:R-:W-:Y:S01]  /*24b0*/  ULEA UR5, UR6, UR4, 0x3 ;  /* 0x0000000406057291 */ /* 0x000fe2000f8e18ff */
[----:B-1----:R-:W-:-:S04]  /*24c0*/  LOP3.LUT R2, R15, UR7, RZ, 0x3c, !PT ;  /* 0x000000070f027c12 */ /* 0x002fc8000f8e3cff */
[----:B------:R-:W-:-:S04]  /*24d0*/  SHF.L.U32 R3, R2, 0x1f, RZ ;  /* 0x0000001f02037819 */ /* 0x000fc800000006ff */
[----:B------:R-:W1:Y:S02]  /*24e0*/  SYNCS.PHASECHK.TRANS64.TRYWAIT P0, [UR5], R3 ;  /* 0x00000003ff0075a7 */ /* 0x000e640008001105 */
[----:B-1----:R-:W-:Y:S05]  /*24f0*/  @!P0 BRA `(.L_x_37) ;  /* 0x00000044000c8947 */ /* 0x002fea0003800000 */
.L_x_110:
[----:B------:R-:W-:-:S04]  /*2500*/  UIADD3 UR6, UPT, UPT, UR6, 0x1, URZ ;  /* 0x0000000106067890 */ /* 0x000fc8000fffe0ff */
[----:B------:R-:W-:-:S04]  /*2510*/  UISETP.NE.AND UP0, UPT, UR6, 0x5, UPT ;  /* 0x000000050600788c */ /* 0x000fc8000bf05270 */
[----:B------:R-:W-:Y:S02]  /*2520*/  USEL UR7, URZ, 0x1, UP0 ;  /* 0x00000001ff077887 */ /* 0x000fe40008000000 */
[----:B------:R-:W-:-:S04]  /*2530*/  USEL UR6, UR6, URZ, UP0 ;  /* 0x000000ff06067287 */ /* 0x000fc80008000000 */
[----:B------:R-:W-:Y:S01]  /*2540*/  ULEA UR5, UR6, UR4, 0x3 ;  /* 0x0000000406057291 */ /* 0x000fe2000f8e18ff */
[----:B------:R-:W-:-:S04]  /*2550*/  LOP3.LUT R2, R2, UR7, RZ, 0x3c, !PT ;  /* 0x0000000702027c12 */ /* 0x000fc8000f8e3cff */
[----:B-1----:R-:W-:-:S04]  /*2560*/  SHF.L.U32 R3, R2, 0x1f, RZ ;  /* 0x0000001f02037819 */ /* 0x002fc800000006ff */
[----:B------:R-:W1:Y:S02]  /*2570*/  SYNCS.PHASECHK.TRANS64.TRYWAIT P0, [UR5], R3 ;  /* 0x00000003ff0075a7 */ /* 0x000e640008001105 */
[----:B-1----:R-:W-:Y:S05]  /*2580*/  @!P0 BRA `(.L_x_38) ;  /* 0x0000004400008947 */ /* 0x002fea0003800000 */
.L_x_112:
        /* <DEDUP_REMOVED lines=9> */
.L_x_114:
[----:B------:R-:W-:-:S04]  /*2620*/  UIADD3 UR6, UPT, UPT, UR6, 0x1, URZ ;  /* 0x0000000106067890 */ /* 0x000fc8000fffe0ff */
[----:B------:R-:W-:-:S04]  /*2630*/  UISETP.NE.AND UP0, UPT, UR6, 0x5, UPT ;  /* 0x000000050600788c */ /* 0x000fc8000bf05270 */
[----:B------:R-:W-:Y:S02]  /*2640*/  USEL UR5, URZ, 0x1, UP0 ;  /* 0x00000001ff057887 */ /* 0x000fe40008000000 */
[----:B------:R-:W-:-:S04]  /*2650*/  USEL UR6, UR6, URZ, UP0 ;  /* 0x000000ff06067287 */ /* 0x000fc80008000000 */
[----:B------:R-:W-:Y:S01]  /*2660*/  ULEA UR6, UR6, UR4, 0x3 ;  /* 0x0000000406067291 */ /* 0x000fe2000f8e18ff */
[----:B------:R-:W-:-:S04]  /*2670*/  LOP3.LUT R2, R2, UR5, RZ, 0x3c, !PT ;  /* 0x0000000502027c12 */ /* 0x000fc8000f8e3cff */
[----:B------:R-:W-:Y:S01]  /*2680*/  SHF.L.U32 R2, R2, 0x1f, RZ ;  /* 0x0000001f02027819 */ /* 0x000fe200000006ff */
[----:B-1--4-:R-:W-:-:S07]  /*2690*/  IMAD.U32 R0, RZ, RZ, UR6 ;  /* 0x00000006ff007e24 */ /* 0x012fce000f8e00ff */
.L_x_40:
[----:B-1----:R1:W2:Y:S02]  /*26a0*/  SYNCS.PHASECHK.TRANS64.TRYWAIT P0, [R0+URZ], R2 ;  /* 0x00000002000075a7 */ /* 0x0022a400080011ff */
[----:B--2---:R-:W-:Y:S05]  /*26b0*/  @!P0 NANOSLEEP.SYNCS 0x989680 ;  /* 0x009896800000895d */ /* 0x004fea0003900000 */
[----:B------:R-:W2:Y:S02]  /*26c0*/  @!P0 SYNCS.PHASECHK.TRANS64 P0, [R0+URZ], R2 ;  /* 0x00000002000085a7 */ /* 0x000ea400080010ff */
[----:B--2---:R-:W-:Y:S05]  /*26d0*/  @P0 EXIT ;  /* 0x000000000000094d */ /* 0x004fea0003800000 */
[----:B------:R-:W-:Y:S05]  /*26e0*/  BRA `(.L_x_40) ;  /* 0xfffffffc00ec7947 */ /* 0x000fea000383ffff */
.L_x_17:
[----:B------:R-:W-:-:S04]  /*26f0*/  UISETP.NE.AND UP1, UPT, UR37, URZ, UPT ;  /* 0x000000ff2500728c */ /* 0x000fc8000bf25270 */
[----:B------:R-:W-:-:S09]  /*2700*/  UISETP.NE.OR UP1, UPT, UR8, 0x1, UP1 ;  /* 0x000000010800788c */ /* 0x000fd20008f25670 */
[----:B------:R-:W-:Y:S05]  /*2710*/  BRA.U UP1, `(.L_x_41) ;  /* 0x0000000501487547 */ /* 0x000fea000b800000 */
[----:B------:R-:W-:Y:S01]  /*2720*/  ISETP.NE.AND P2, PT, R2, RZ, PT ;  /* 0x000000ff0200720c */ /* 0x000fe20003f45270 */
[----:B------:R-:W-:Y:S01]  /*2730*/  IMAD.MOV.U32 R12, RZ, RZ, 0x1 ;  /* 0x00000001ff0c7424 */ /* 0x000fe200078e00ff */
[----:B------:R-:W-:Y:S02]  /*2740*/  CS2R R10, SRZ ;  /* 0x00000000000a7805 */ /* 0x000fe4000001ff00 */
[----:B------:R-:W-:Y:S01]  /*2750*/  CS2R R8, SRZ ;  /* 0x0000000000087805 */ /* 0x000fe2000001ff00 */
[----:B------:R-:W-:Y:S01]  /*2760*/  UMOV UR4, 0x400 ;  /* 0x0000040000047882 */ /* 0x000fe20000000000 */
[----:B------:R-:W-:Y:S01]  /*2770*/  UMOV UR6, URZ ;  /* 0x000000ff00067c82 */ /* 0x000fe20008000000 */
[----:B------:R-:W-:-:S12]  /*2780*/  ULEA UR37, UR37, UR4, 0x18 ;  /* 0x0000000425257291 */ /* 0x000fd8000f8ec0ff */
.L_x_45:
[----:B------:R-:W-:Y:S02]  /*2790*/  LEA R0, R8, UR37, 0x3 ;  /* 0x0000002508007c11 */ /* 0x000fe4000f8e18ff */
[----:B------:R-:W-:-:S03]  /*27a0*/  SHF.L.U32 R4, R9, 0x1f, RZ ;  /* 0x0000001f09047819 */ /* 0x000fc600000006ff */
[----:B------:R-:W-:Y:S01]  /*27b0*/  VIADD R5, R0, 0xf0 ;  /* 0x000000f000057836 */ /* 0x000fe20000000000 */
[----:B------:R-:W1:Y:S02]  /*27c0*/  SYNCS.PHASECHK.TRANS64.TRYWAIT P0, [R0+URZ+0xe0], R4 ;  /* 0x0000e004000075a7 */ /* 0x000e6400080011ff */
[----:B-1----:R-:W-:Y:S05]  /*27d0*/  @!P0 BRA `(.L_x_42) ;  /* 0x00000040009c8947 */ /* 0x002fea0003800000 */
.L_x_115:
[----:B------:R-:W-:Y:S01]  /*27e0*/  ULEA UR5, UR6, UR37, 0x3 ;  /* 0x0000002506057291 */ /* 0x000fe2000f8e18ff */
[----:B-1----:R-:W-:Y:S01]  /*27f0*/  PRMT R0, RZ, 0x654, R5 ;  /* 0x00000654ff007816 */ /* 0x002fe20000000005 */
[----:B------:R-:W-:Y:S01]  /*2800*/  @!P2 IMAD.MOV.U32 R4, RZ, RZ, 0x10 ;  /* 0x00000010ff04a424 */ /* 0x000fe200078e00ff */
[----:B------:R-:W-:Y:S01]  /*2810*/  SHF.L.U32 R5, R12, 0x1f, RZ ;  /* 0x0000001f0c057819 */ /* 0x000fe200000006ff */
[----:B------:R-:W-:Y:S01]  /*2820*/  UIADD3 UR4, UPT, UPT, UR5, 0x80, URZ ;  /* 0x0000008005047890 */ /* 0x000fe2000fffe0ff */
[----:B------:R1:W-:Y:S05]  /*2830*/  SYNCS.ARRIVE.TRANS64.RED.A1T0 RZ, [R0+URZ], RZ ;  /* 0x000000ff00ff79a7 */ /* 0x0003ea00081004ff */
[----:B------:R-:W-:Y:S01]  /*2840*/  IMAD.U32 R6, RZ, RZ, UR4 ;  /* 0x00000004ff067e24 */ /* 0x000fe2000f8e00ff */
[----:B------:R-:W2:Y:S04]  /*2850*/  SYNCS.PHASECHK.TRANS64.TRYWAIT P0, [UR5+0x90], R5 ;  /* 0x00009005ff0075a7 */ /* 0x000ea80008001105 */
[----:B------:R-:W-:Y:S01]  /*2860*/  PRMT R6, R2, 0x654, R6 ;  /* 0x0000065402067816 */ /* 0x000fe20000000006 */
[----:B-12---:R-:W-:Y:S06]  /*2870*/  @!P0 BRA `(.L_x_43) ;  /* 0x0000004000888947 */ /* 0x006fec0003800000 */
.L_x_117:
[----:B------:R-:W-:Y:S01]  /*2880*/  ULEA UR4, UR6, UR37, 0x4 ;  /* 0x0000002506047291 */ /* 0x000fe2000f8e20ff */
[----:B------:R-:W-:Y:S01]  /*2890*/  SEL R3, R6, R3, !P2 ;  /* 0x0000000306037207 */ /* 0x000fe20005000000 */
[----:B------:R-:W-:Y:S01]  /*28a0*/  UIADD3 UR5, UPT, UPT, UR5, 0x80, URZ ;  /* 0x0000008005057890 */ /* 0x000fe2000fffe0ff */
[----:B-1----:R-:W-:Y:S01]  /*28b0*/  LEA R0, R11, UR37, 0x3 ;  /* 0x000000250b007c11 */ /* 0x002fe2000f8e18ff */
[----:B------:R-:W-:Y:S01]  /*28c0*/  UIADD3 UR4, UPT, UPT, UR4, 0x110, URZ ;  /* 0x0000011004047890 */ /* 0x000fe2000fffe0ff */
[----:B------:R1:W-:Y:S01]  /*28d0*/  @!P2 SYNCS.ARRIVE.TRANS64.RED RZ, [R3+URZ], R4 ;  /* 0x0000000403ffa9a7 */ /* 0x0003e200080004ff */
[----:B------:R-:W-:Y:S01]  /*28e0*/  UIADD3 UR6, UPT, UPT, UR6, 0x1, URZ ;  /* 0x0000000106067890 */ /* 0x000fe2000fffe0ff */
[----:B------:R-:W-:-:S03]  /*28f0*/  VIADD R8, R8, 0x1 ;  /* 0x0000000108087836 */ /* 0x000fc60000000000 */
[----:B------:R-:W-:Y:S02]  /*2900*/  UISETP.NE.AND UP0, UPT, UR6, 0x2, UPT ;  /* 0x000000020600788c */ /* 0x000fe4000bf05270 */
[----:B------:R-:W-:Y:S01]  /*2910*/  ISETP.NE.AND P0, PT, R8, 0x2, PT ;  /* 0x000000020800780c */ /* 0x000fe20003f05270 */
[----:B------:R-:W-:Y:S06]  /*2920*/  UGETNEXTWORKID.BROADCAST [UR4], [UR5] ;  /* 0x00000000040073ca */ /* 0x000fec0008000100 */
[----:B------:R-:W-:Y:S02]  /*2930*/  USEL UR4, URZ, 0x1, UP0 ;  /* 0x00000001ff047887 */ /* 0x000fe40008000000 */
[----:B------:R-:W-:-:S04]  /*2940*/  USEL UR6, UR6, URZ, UP0 ;  /* 0x000000ff06067287 */ /* 0x000fc80008000000 */
[----:B------:R-:W-:Y:S02]  /*2950*/  LOP3.LUT R12, R12, UR4, RZ, 0x3c, !PT ;  /* 0x000000040c0c7c12 */ /* 0x000fe4000f8e3cff */
[----:B-1----:R-:W-:-:S04]  /*2960*/  SHF.L.U32 R4, R10, 0x1f, RZ ;  /* 0x0000001f0a047819 */ /* 0x002fc800000006ff */
[----:B------:R-:W1:Y:S02]  /*2970*/  SYNCS.PHASECHK.TRANS64.TRYWAIT P1, [R0+URZ+0x80], R4 ;  /* 0x00008004000075a7 */ /* 0x000e6400080211ff */
[----:B-1----:R-:W-:Y:S05]  /*2980*/  @!P1 BRA `(.L_x_44) ;  /* 0x00000040005c9947 */ /* 0x002fea0003800000 */
.L_x_118:
[C---:B-1----:R-:W-:Y:S01]  /*2990*/  LEA R4, R11.reuse, UR37, 0x4 ;  /* 0x000000250b047c11 */ /* 0x042fe2000f8e20ff */
[----:B------:R-:W-:Y:S01]  /*29a0*/  VIADD R0, R0, 0x90 ;  /* 0x0000009000007836 */ /* 0x000fe20000000000 */
[----:B------:R-:W-:Y:S01]  /*29b0*/  SEL R8, R8, RZ, P0 ;  /* 0x000000ff08087207 */ /* 0x000fe20000000000 */
[----:B------:R-:W-:-:S03]  /*29c0*/  VIADD R11, R11, 0x1 ;  /* 0x000000010b0b7836 */ /* 0x000fc60000000000 */
[----:B------:R-:W1:Y:S01]  /*29d0*/  LDS.128 R4, [R4+0x110] ;  /* 0x0001100004047984 */ /* 0x000e620000000c00 */
[----:B------:R-:W-:Y:S02]  /*29e0*/  PRMT R0, RZ, 0x654, R0 ;  /* 0x00000654ff007816 */ /* 0x000fe40000000000 */
[C---:B------:R-:W-:Y:S01]  /*29f0*/  ISETP.NE.AND P1, PT, R11.reuse, 0x2, PT ;  /* 0x000000020b00780c */ /* 0x040fe20003f25270 */
[----:B------:R-:W-:Y:S01]  /*2a00*/  @!PT LDS RZ, [RZ] ;  /* 0x00000000fffff984 */ /* 0x000fe20000000800 */
[----:B------:R-:W-:Y:S01]  /*2a10*/  @!PT LDS RZ, [RZ] ;  /* 0x00000000fffff984 */ /* 0x000fe20000000800 */
[----:B------:R-:W-:Y:S01]  /*2a20*/  @!PT LDS RZ, [RZ] ;  /* 0x00000000fffff984 */ /* 0x000fe20000000800 */
[----:B------:R-:W-:Y:S01]  /*2a30*/  @!PT LDS RZ, [RZ] ;  /* 0x00000000fffff984 */ /* 0x000fe20000000800 */
[----:B------:R2:W-:Y:S06]  /*2a40*/  MEMBAR.ALL.CTA ;  /* 0x0000000000007992 */ /* 0x0005ec0000008000 */
[----:B--2---:R-:W2:Y:S01]  /*2a50*/  FENCE.VIEW.ASYNC.S ;  /* 0x00000000000073c6 */ /* 0x004ea20000000000 */
[----:B------:R-:W-:Y:S01]  /*2a60*/  SEL R11, R11, RZ, P1 ;  /* 0x000000ff0b0b7207 */ /* 0x000fe20000800000 */
[----:B--2---:R2:W-:Y:S01]  /*2a70*/  SYNCS.ARRIVE.TRANS64.RED.A1T0 RZ, [R0+URZ], RZ ;  /* 0x000000ff00ff79a7 */ /* 0x0045e200081004ff */
[----:B-1----:R-:W-:-:S02]  /*2a80*/  LOP3.LUT P3, RZ, R6, 0x1, RZ, 0xc0, !PT ;  /* 0x0000000106ff7812 */ /* 0x002fc4000786c0ff */
[----:B------:R-:W-:-:S04]  /*2a90*/  SEL R4, RZ, 0x1, P1 ;  /* 0x00000001ff047807 */ /* 0x000fc80000800000 */
[----:B------:R-:W-:Y:S02]  /*2aa0*/  LOP3.LUT R10, R10, R4, RZ, 0x3c, !PT ;  /* 0x000000040a0a7212 */ /* 0x000fe400078e3cff */
[----:B--2---:R-:W-:-:S04]  /*2ab0*/  SEL R0, RZ, 0x1, P0 ;  /* 0x00000001ff007807 */ /* 0x004fc80000000000 */
[----:B------:R-:W-:Y:S01]  /*2ac0*/  LOP3.LUT R9, R9, R0, RZ, 0x3c, !PT ;  /* 0x0000000009097212 */ /* 0x000fe200078e3cff */
[----:B------:R-:W-:Y:S06]  /*2ad0*/  @P3 BRA `(.L_x_45) ;  /* 0xfffffffc002c3947 */ /* 0x000fec000383ffff */
[----:B------:R-:W-:Y:S01]  /*2ae0*/  ULEA UR5, UR6, UR37, 0x3 ;  /* 0x0000002506057291 */ /* 0x000fe2000f8e18ff */
[----:B------:R-:W-:-:S08]  /*2af0*/  SHF.L.U32 R2, R12, 0x1f, RZ ;  /* 0x0000001f0c027819 */ /* 0x000fd000000006ff */
[----:B------:R-:W1:Y:S02]  /*2b00*/  SYNCS.PHASECHK.TRANS64 P0, [UR5+0x90], R2 ;  /* 0x00009002ff0075a7 */ /* 0x000e640008001005 */
[----:B-1----:R-:W-:Y:S05]  /*2b10*/  @P0 BRA `(.L_x_46) ;  /* 0x0000000000080947 */ /* 0x002fea0003800000 */
[----:B------:R-:W1:Y:S02]  /*2b20*/  SYNCS.PHASECHK.TRANS64.TRYWAIT P0, [UR5+0x90], R2 ;  /* 0x00009002ff0075a7 */ /* 0x000e640008001105 */
[----:B-1----:R-:W-:Y:S05]  /*2b30*/  @!P0 BRA `(.L_x_47) ;  /* 0x0000004000048947 */ /* 0x002fea0003800000 */
.L_x_46:
[----:B------:R-:W-:-:S04]  /*2b40*/  UIADD3 UR4, UPT, UPT, UR6, 0x1, URZ ;  /* 0x0000000106047890 */ /* 0x000fc8000fffe0ff */
[----:B------:R-:W-:-:S04]  /*2b50*/  UISETP.NE.AND UP0, UPT, UR4, 0x2, UPT ;  /* 0x000000020400788c */ /* 0x000fc8000bf05270 */
[----:B------:R-:W-:Y:S02]  /*2b60*/  USEL UR7, URZ, 0x1, UP0 ;  /* 0x00000001ff077887 */ /* 0x000fe40008000000 */
[----:B------:R-:W-:-:S04]  /*2b70*/  USEL UR4, UR4, URZ, UP0 ;  /* 0x000000ff04047287 */ /* 0x000fc80008000000 */
[----:B------:R-:W-:Y:S01]  /*2b80*/  ULEA UR4, UR4, UR37, 0x3 ;  /* 0x0000002504047291 */ /* 0x000fe2000f8e18ff */
[----:B-1----:R-:W-:-:S04]  /*2b90*/  LOP3.LUT R2, R12, UR7, RZ, 0x3c, !PT ;  /* 0x000000070c027c12 */ /* 0x002fc8000f8e3cff */
[----:B------:R-:W-:-:S04]  /*2ba0*/  SHF.L.U32 R0, R2, 0x1f, RZ ;  /* 0x0000001f02007819 */ /* 0x000fc800000006ff */
[----:B------:R-:W1:Y:S02]  /*2bb0*/  SYNCS.PHASECHK.TRANS64 P0, [UR4+0x90], R0 ;  /* 0x00009000ff0075a7 */ /* 0x000e640008001004 */
[----:B-1----:R-:W-:Y:S05]  /*2bc0*/  @P0 EXIT ;  /* 0x000000000000094d */ /* 0x002fea0003800000 */
[----:B------:R-:W-:Y:S02]  /*2bd0*/  SHF.L.U32 R2, R2, 0x1f, RZ ;  /* 0x0000001f02027819 */ /* 0x000fe400000006ff */
[----:B------:R-:W-:-:S07]  /*2be0*/  MOV R0, UR4 ;  /* 0x0000000400007c02 */ /* 0x000fce0008000f00 */
.L_x_48:
[----:B-1----:R1:W2:Y:S02]  /*2bf0*/  SYNCS.PHASECHK.TRANS64.TRYWAIT P0, [R0+URZ+0x90], R2 ;  /* 0x00009002000075a7 */ /* 0x0022a400080011ff */
[----:B--2---:R-:W-:Y:S05]  /*2c00*/  @!P0 NANOSLEEP.SYNCS 0x989680 ;  /* 0x009896800000895d */ /* 0x004fea0003900000 */
[----:B------:R-:W2:Y:S02]  /*2c10*/  @!P0 SYNCS.PHASECHK.TRANS64 P0, [R0+URZ+0x90], R2 ;  /* 0x00009002000085a7 */ /* 0x000ea400080010ff */
[----:B--2---:R-:W-:Y:S05]  /*2c20*/  @P0 EXIT ;  /* 0x000000000000094d */ /* 0x004fea0003800000 */
[----:B------:R-:W-:Y:S05]  /*2c30*/  BRA `(.L_x_48) ;  /* 0xfffffffc00ec7947 */ /* 0x000fea000383ffff */
.L_x_41:
[----:B------:R-:W-:-:S09]  /*2c40*/  UISETP.NE.AND UP1, UPT, UR8, URZ, UPT ;  /* 0x000000ff0800728c */ /* 0x000fd2000bf25270 */
[----:B------:R-:W-:Y:S05]  /*2c50*/  BRA.U UP1, `(.L_x_49) ;  /* 0x0000001101247547 */ /* 0x000fea000b800000 */
[----:B------:R-:W-:Y:S01]  /*2c60*/  UMOV UR4, 0x40 ;  /* 0x0000004000047882 */ /* 0x000fe20000000000 */
[----:B------:R-:W-:Y:S01]  /*2c70*/  NOP ;  /* 0x0000000000007918 */ /* 0x000fe20000000000 */
[----:B------:R-:W-:Y:S01]  /*2c80*/  ULEA UR4, UR37, UR4, 0x18 ;  /* 0x0000000425047291 */ /* 0x000fe2000f8ec0ff */
[----:B------:R-:W-:Y:S02]  /*2c90*/  UMOV UR5, 0x400 ;  /* 0x0000040000057882 */ /* 0x000fe40000000000 */
[----:B------:R-:W-:-:S06]  /*2ca0*/  ULEA UR37, UR37, UR5, 0x18 ;  /* 0x0000000525257291 */ /* 0x000fcc000f8ec0ff */
[----:B------:R-:W1:Y:S02]  /*2cb0*/  LDS.U8 R0, [UR4+0x1c] ;  /* 0x00001c04ff007984 */ /* 0x000e640008000000 */
[----:B-1----:R-:W-:-:S13]  /*2cc0*/  ISETP.NE.AND P0, PT, R0, RZ, PT ;  /* 0x000000ff0000720c */ /* 0x002fda0003f05270 */
[----:B------:R-:W-:Y:S05]  /*2cd0*/  @P0 BRA `(.L_x_50) ;  /* 0x0000000000580947 */ /* 0x000fea0003800000 */
[----:B------:R-:W-:-:S13]  /*2ce0*/  ELECT P0, URZ, PT ;  /* 0x0000000000ff782f */ /* 0x000fda0003800000 */
[----:B------:R-:W-:Y:S05]  /*2cf0*/  @!P0 BRA `(.L_x_51) ;  /* 0x0000000000608947 */ /* 0x000fea0003800000 */
[----:B------:R-:W-:Y:S01]  /*2d00*/  UMOV UR5, 0x10 ;  /* 0x0000001000057882 */ /* 0x000fe20000000000 */
[----:B------:R-:W-:Y:S01]  /*2d10*/  HFMA2 R0, -RZ, RZ, 0, 5.9604644775390625e-08 ;  /* 0x00000001ff007431 */ /* 0x000fe200000001ff */
[----:B------:R-:W-:-:S03]  /*2d20*/  MOV R2, 0xffff ;  /* 0x0000ffff00027802 */ /* 0x000fc60000000f00 */
[----:B------:R-:W-:Y:S04]  /*2d30*/  DEPBAR.LE SB1, 0x36 ;  /* 0x00009d800000791a */ /* 0x000fe80000000000 */
[----:B------:R-:W1:Y:S02]  /*2d40*/  UTCATOMSWS.FIND_AND_SET.ALIGN UP0, UR5, UR5 ;  /* 0x00000005000575e3 */ /* 0x000e640008000800 */
[----:B-1----:R-:W-:Y:S01]  /*2d50*/  MOV R3, UR5 ;  /* 0x0000000500037c02 */ /* 0x002fe20008000f00 */
[----:B------:R-:W-:Y:S06]  /*2d60*/  BRA.U UP0, `(.L_x_52) ;  /* 0x0000000100187547 */ /* 0x000fec000b800000 */
.L_x_53:
[----:B------:R-:W-:Y:S05]  /*2d70*/  NANOSLEEP 0x64 ;  /* 0x000000640000795d */ /* 0x000fea0003800000 */
[----:B------:R-:W-:-:S05]  /*2d80*/  UMOV UR5, 0x10 ;  /* 0x0000001000057882 */ /* 0x000fca0000000000 */
[----:B------:R-:W-:Y:S04]  /*2d90*/  DEPBAR.LE SB1, 0x36 ;  /* 0x00009d800000791a */ /* 0x000fe80000000000 */
[----:B------:R-:W1:Y:S02]  /*2da0*/  UTCATOMSWS.FIND_AND_SET.ALIGN UP0, UR5, UR5 ;  /* 0x00000005000575e3 */ /* 0x000e640008000800 */
[----:B-1----:R-:W-:Y:S01]  /*2db0*/  MOV R3, UR5 ;  /* 0x0000000500037c02 */ /* 0x002fe20008000f00 */
[----:B------:R-:W-:Y:S05]  /*2dc0*/  BRA.U !UP0, `(.L_x_53) ;  /* 0xfffffffd08e87547 */ /* 0x000fea000b83ffff */
.L_x_52:
[-C--:B------:R-:W-:Y:S02]  /*2dd0*/  SHF.L.U32 R2, R2, R3.reuse, RZ ;  /* 0x0000000302027219 */ /* 0x080fe400000006ff */
[----:B------:R-:W-:Y:S01]  /*2de0*/  SHF.L.U32 R0, R0, R3, RZ ;  /* 0x0000000300007219 */ /* 0x000fe200000006ff */
[----:B------:R-:W-:Y:S02]  /*2df0*/  IMAD.SHL.U32 R3, R3, 0x20, RZ ;  /* 0x0000002003037824 */ /* 0x000fe400078e00ff */
[----:B------:R1:W-:Y:S04]  /*2e00*/  ATOMS.OR RZ, [UR4+0x14], R2 ;  /* 0x00001402ffff798c */ /* 0x0003e8000b000004 */
[----:B------:R1:W-:Y:S04]  /*2e10*/  ATOMS.OR RZ, [UR4+0x18], R0 ;  /* 0x00001800ffff798c */ /* 0x0003e8000b000004 */
[----:B------:R1:W-:Y:S01]  /*2e20*/  STS [UR37+0x130], R3 ;  /* 0x00013003ff007988 */ /* 0x0003e20008000825 */
[----:B------:R-:W-:Y:S05]  /*2e30*/  BRA `(.L_x_51) ;  /* 0x0000000000107947 */ /* 0x000fea0003800000 */
.L_x_50:
[----:B------:R-:W-:Y:S02]  /*2e40*/  MOV R0, 0xffffffff ;  /* 0xffffffff00007802 */ /* 0x000fe40000000f00 */
[----:B------:R-:W-:-:S03]  /*2e50*/  MOV R2, 0x2e80 ;  /* 0x00002e8000027802 */ /* 0x000fc60000000f00 */
[----:B------:R1:W-:Y:S04]  /*2e60*/  STS [UR37+0x130], R0 ;  /* 0x00013000ff007988 */ /* 0x0003e80008000825 */
[----:B-1-3-5:R-:W-:Y:S05]  /*2e70*/  CALL.REL.NOINC `($__internal_1_$__cuda_sm10x_tcgen05_guardrail_trap_phase_invalid_during_alloc) ;  /* 0x0000004000947944 */ /* 0x02afea0003c00000 */
.L_x_51:
[----:B------:R-:W-:Y:S05]  /*2e80*/  WARPSYNC.ALL ;  /* 0x0000000000007948 */ /* 0x000fea0003800000 */
[----:B------:R-:W2:Y:S01]  /*2e90*/  S2UR UR5, SR_CgaCtaId ;  /* 0x00000000000579c3 */ /* 0x000ea20000008800 */
[----:B------:R-:W-:Y:S01]  /*2ea0*/  UMOV UR4, 0x400 ;  /* 0x0000040000047882 */ /* 0x000fe20000000000 */
[----:B------:R-:W-:-:S06]  /*2eb0*/  NOP ;  /* 0x0000000000007918 */ /* 0x000fcc0000000000 */
[----:B------:R-:W-:Y:S06]  /*2ec0*/  BAR.ARV 0x6, 0xa0 ;  /* 0x0182800000007b1d */ /* 0x000fec0000002000 */
[----:B------:R-:W4:Y:S01]  /*2ed0*/  LDCU UR7, c[0x0][0x38c] ;  /* 0x00007180ff0777ac */ /* 0x000f220008000800 */
[----:B------:R-:W-:Y:S01]  /*2ee0*/  IMAD.MOV.U32 R11, RZ, RZ, 0x1 ;  /* 0x00000001ff0b7424 */ /* 0x000fe200078e00ff */
[----:B------:R-:W-:Y:S01]  /*2ef0*/  CS2R R8, SRZ ;  /* 0x0000000000087805 */ /* 0x000fe2000001ff00 */
[----:B------:R-:W-:Y:S01]  /*2f00*/  IMAD.MOV.U32 R10, RZ, RZ, RZ ;  /* 0x000000ffff0a7224 */ /* 0x000fe200078e00ff */
[----:B------:R-:W3:Y:S01]  /*2f10*/  LDCU UR6, c[0x0][0x38c] ;  /* 0x00007180ff0677ac */ /* 0x000ee20008000800 */
[----:B------:R-:W-:Y:S01]  /*2f20*/  UMOV UR15, URZ ;  /* 0x000000ff000f7c82 */ /* 0x000fe20008000000 */
[----:B------:R-:W-:Y:S01]  /*2f30*/  UMOV UR14, URZ ;  /* 0x000000ff000e7c82 */ /* 0x000fe20008000000 */
[----:B--2---:R-:W-:Y:S01]  /*2f40*/  ULEA UR5, UR5, UR4, 0x18 ;  /* 0x0000000405057291 */ /* 0x004fe2000f8ec0ff */
[----:B------:R-:W-:Y:S01]  /*2f50*/  UMOV UR32, 0x0 ;  /* 0x0000000000207882 */ /* 0x000fe20000000000 */
[----:B------:R-:W-:-:S02]  /*2f60*/  UMOV UR33, 0x8080490 ;  /* 0x0808049000217882 */ /* 0x000fc40000000000 */
[----:B------:R-:W-:Y:S02]  /*2f70*/  UIADD3 UR9, UPT, UPT, UR5, 0x4400, URZ ;  /* 0x0000440005097890 */ /* 0x000fe4000fffe0ff */
[----:B------:R-:W-:Y:S02]  /*2f80*/  UIADD3 UR10, UPT, UPT, UR5, 0x2c400, URZ ;  /* 0x0002c400050a7890 */ /* 0x000fe4000fffe0ff */
[----:B----4-:R-:W-:Y:S01]  /*2f90*/  UIADD3 UR7, UPT, UPT, UR7, 0x7f, URZ ;  /* 0x0000007f07077890 */ /* 0x010fe2000fffe0ff */
[----:B-1----:R-:W1:Y:S01]  /*2fa0*/  LDS R0, [UR5+0x130] ;  /* 0x00013005ff007984 */ /* 0x002e620008000800 */
[----:B------:R-:W-:Y:S02]  /*2fb0*/  USHF.R.U32.HI UR9, URZ, 0x4, UR9 ;  /* 0x00000004ff097899 */ /* 0x000fe40008011609 */
[----:B------:R-:W-:Y:S02]  /*2fc0*/  USHF.R.S32.HI UR4, URZ, 0x1f, UR7 ;  /* 0x0000001fff047899 */ /* 0x000fe40008011407 */
[----:B------:R-:W-:-:S02]  /*2fd0*/  USHF.R.U32.HI UR10, URZ, 0x4, UR10 ;  /* 0x00000004ff0a7899 */ /* 0x000fc4000801160a */
[----:B------:R-:W-:Y:S02]  /*2fe0*/  ULEA.HI UR4, UR4, UR7, URZ, 0x7 ;  /* 0x0000000704047291 */ /* 0x000fe4000f8f38ff */
[----:B------:R-:W-:Y:S02]  /*2ff0*/  ULOP3.LUT UR9, UR9, 0x3fff, URZ, 0xc0, !UPT ;  /* 0x00003fff09097892 */ /* 0x000fe4000f8ec0ff */
[----:B------:R-:W-:Y:S02]  /*3000*/  USHF.R.S32.HI UR4, URZ, 0x7, UR4 ;  /* 0x00000007ff047899 */ /* 0x000fe40008011404 */
[----:B------:R-:W-:Y:S02]  /*3010*/  ULOP3.LUT UR10, UR10, 0x3fff, URZ, 0xc0, !UPT ;  /* 0x00003fff0a0a7892 */ /* 0x000fe4000f8ec0ff */
[----:B------:R-:W-:Y:S01]  /*3020*/  UISETP.LT.AND UP0, UPT, UR4, 0x1, UPT ;  /* 0x000000010400788c */ /* 0x000fe2000bf01270 */
[----:B------:R-:W-:Y:S01]  /*3030*/  UMOV UR30, 0x0 ;  /* 0x00000000001e7882 */ /* 0x000fe20000000000 */
[----:B------:R-:W-:-:S02]  /*3040*/  UMOV UR31, 0x8080490 ;  /* 0x08080490001f7882 */ /* 0x000fc40000000000 */
[----:B------:R-:W-:Y:S01]  /*3050*/  USEL UR8, UR4, 0x1, !UP0 ;  /* 0x0000000104087887 */ /* 0x000fe2000c000000 */
[----:B------:R-:W-:Y:S01]  /*3060*/  UMOV UR28, 0x0 ;  /* 0x00000000001c7882 */ /* 0x000fe20000000000 */
[----:B------:R-:W-:Y:S01]  /*3070*/  UMOV UR29, 0x8080490 ;  /* 0x08080490001d7882 */ /* 0x000fe20000000000 */
[----:B------:R-:W-:Y:S01]  /*3080*/  UMOV UR26, 0x0 ;  /* 0x00000000001a7882 */ /* 0x000fe20000000000 */
[----:B------:R-:W-:Y:S01]  /*3090*/  UMOV UR27, 0x8080490 ;  /* 0x08080490001b7882 */ /* 0x000fe20000000000 */
[----:B------:R-:W-:Y:S01]  /*30a0*/  UMOV UR24, 0x0 ;  /* 0x0000000000187882 */ /* 0x000fe20000000000 */
[----:B------:R-:W-:Y:S01]  /*30b0*/  UMOV UR25, 0x8080490 ;  /* 0x0808049000197882 */ /* 0x000fe20000000000 */
[----:B------:R-:W-:Y:S01]  /*30c0*/  UMOV UR22, 0x0 ;  /* 0x0000000000167882 */ /* 0x000fe20000000000 */
[----:B------:R-:W-:Y:S01]  /*30d0*/  UMOV UR23, 0x8080490 ;  /* 0x0808049000177882 */ /* 0x000fe20000000000 */
[----:B------:R-:W-:Y:S02]  /*30e0*/  ULOP3.LUT UR9, UR9, 0x10000, URZ, 0xfc, !UPT ;  /* 0x0001000009097892 */ /* 0x000fe4000f8efcff */
[----:B------:R-:W-:-:S02]  /*30f0*/  ULOP3.LUT UR10, UR10, 0x10000, URZ, 0xfc, !UPT ;  /* 0x000100000a0a7892 */ /* 0x000fc4000f8efcff */
[----:B------:R-:W-:Y:S02]  /*3100*/  UIADD3 UR8, UPT, UPT, -UR8, URZ, URZ ;  /* 0x000000ff08087290 */ /* 0x000fe4000fffe1ff */
[----:B---3--:R-:W-:Y:S01]  /*3110*/  UISETP.GE.AND UP3, UPT, UR6, 0x1, UPT ;  /* 0x000000010600788c */ /* 0x008fe2000bf66270 */
[----:B------:R-:W-:Y:S01]  /*3120*/  UMOV UR20, 0x0 ;  /* 0x0000000000147882 */ /* 0x000fe20000000000 */
[----:B------:R-:W-:Y:S01]  /*3130*/  UMOV UR21, 0x8080490 ;  /* 0x0808049000157882 */ /* 0x000fe20000000000 */
[----:B------:R-:W-:Y:S01]  /*3140*/  UMOV UR18, 0x0 ;  /* 0x0000000000127882 */ /* 0x000fe20000000000 */
[----:B-1----:R-:W-:Y:S01]  /*3150*/  R2UR UR16, R0 ;  /* 0x00000000001072ca */ /* 0x002fe200000e0000 */
[----:B------:R-:W-:-:S14]  /*3160*/  UMOV UR19, 0x8080490 ;  /* 0x0808049000137882 */ /* 0x000fdc0000000000 */
.L_x_60:
[----:B------:R-:W-:Y:S02]  /*3170*/  LEA R0, R10, UR5, 0x3 ;  /* 0x000000050a007c11 */ /* 0x000fe4000f8e18ff */
[----:B------:R-:W-:Y:S02]  /*3180*/  SHF.L.U32 R2, R9, 0x1f, RZ ;  /* 0x0000001f09027819 */ /* 0x000fe400000006ff */
[----:B------:R-:W-:Y:S01]  /*3190*/  PLOP3.LUT P0, PT, PT, PT, UP3, 0x80, 0x8 ;  /* 0x000000000008781c */ /* 0x000fe20003f0f038 */
[----:B------:R-:W-:Y:S01]  /*31a0*/  VIADD R3, R0, 0x90 ;  /* 0x0000009000037836 */ /* 0x000fe20000000000 */
[----:B-1----:R-:W1:Y:S02]  /*31b0*/  SYNCS.PHASECHK.TRANS64.TRYWAIT P1, [R0+URZ+0x80], R2 ;  /* 0x00008002000075a7 */ /* 0x002e6400080211ff */
[----:B-1-3--:R-:W-:Y:S09]  /*31c0*/  @!P1 BRA `(.L_x_54) ;  /* 0x0000003800789947 */ /* 0x00aff20003800000 */
.L_x_120:
[----:B------:R-:W-:Y:S01]  /*31d0*/  LEA R4, R10, UR5, 0x4 ;  /* 0x000000050a047c11 */ /* 0x000fe2000f8e20ff */
[----:B------:R-:W-:Y:S01]  /*31e0*/  @UP3 ULEA UR7, UR14, UR5, 0x3 ;  /* 0x000000050e073291 */ /* 0x000fe2000f8e18ff */
[----:B------:R-:W-:Y:S01]  /*31f0*/  PLOP3.LUT P2, PT, PT, PT, PT, 0x80, 0x8 ;  /* 0x000000000008781c */ /* 0x000fe20003f4f070 */
[----:B------:R-:W-:Y:S01]  /*3200*/  ULEA UR6, UR15, UR5, 0x3 ;  /* 0x000000050f067291 */ /* 0x000fe2000f8e18ff */
[----:B------:R-:W-:Y:S02]  /*3210*/  PRMT R3, RZ, 0x654, R3 ;  /* 0x00000654ff037816 */ /* 0x000fe40000000003 */
[----:B------:R-:W2:Y:S01]  /*3220*/  LDS.128 R4, [R4+0x110] ;  /* 0x0001100004047984 */ /* 0x000ea20000000c00 */
[----:B-1----:R-:W-:Y:S02]  /*3230*/  @P0 SHF.L.U32 R2, R8, 0x1f, RZ ;  /* 0x0000001f08020819 */ /* 0x002fe400000006ff */
[----:B------:R-:W-:Y:S01]  /*3240*/  SHF.L.U32 R0, R11, 0x1f, RZ ;  /* 0x0000001f0b007819 */ /* 0x000fe200000006ff */
[----:B------:R-:W-:Y:S01]  /*3250*/  @!PT LDS RZ, [RZ] ;  /* 0x00000000fffff984 */ /* 0x000fe20000000800 */
[----:B------:R-:W-:Y:S01]  /*3260*/  @!PT LDS RZ, [RZ] ;  /* 0x00000000fffff984 */ /* 0x000fe20000000800 */
[----:B------:R-:W-:Y:S01]  /*3270*/  @!PT LDS RZ, [RZ] ;  /* 0x00000000fffff984 */ /* 0x000fe20000000800 */
[----:B------:R-:W-:Y:S01]  /*3280*/  @!PT LDS RZ, [RZ] ;  /* 0x00000000fffff984 */ /* 0x000fe20000000800 */
[----:B------:R1:W-:Y:S06]  /*3290*/  MEMBAR.ALL.CTA ;  /* 0x0000000000007992 */ /* 0x0003ec0000008000 */
[----:B-1----:R-:W1:Y:S02]  /*32a0*/  FENCE.VIEW.ASYNC.S ;  /* 0x00000000000073c6 */ /* 0x002e640000000000 */
[----:B-1----:R1:W-:Y:S01]  /*32b0*/  SYNCS.ARRIVE.TRANS64.RED.A1T0 RZ, [R3+URZ], RZ ;  /* 0x000000ff03ff79a7 */ /* 0x0023e200081004ff */
[----:B------:R1:W3:Y:S01]  /*32c0*/  @P0 SYNCS.PHASECHK.TRANS64.TRYWAIT P2, [UR7], R2 ;  /* 0x00000002ff0005a7 */ /* 0x0002e20008041107 */
[----:B------:R-:W-:Y:S01]  /*32d0*/  ULEA UR7, UR15, UR16, 0x5 ;  /* 0x000000100f077291 */ /* 0x000fe2000f8e28ff */
[----:B--2---:R-:W-:Y:S01]  /*32e0*/  LOP3.LUT P1, RZ, R6, 0x1, RZ, 0xc0, !PT ;  /* 0x0000000106ff7812 */ /* 0x004fe2000782c0ff */
[----:B------:R-:W2:Y:S02]  /*32f0*/  SYNCS.PHASECHK.TRANS64.TRYWAIT P0, [UR6+0xc0], R0 ;  /* 0x0000c000ff0075a7 */ /* 0x000ea40008001106 */
[----:B-123--:R-:W-:Y:S10]  /*3300*/  @!P0 BRA `(.L_x_55) ;  /* 0x00000038003c8947 */ /* 0x00eff40003800000 */
.L_x_122:
[----:B------:R-:W-:Y:S01]  /*3310*/  IADD3 R10, PT, PT, R10, 0x1, RZ ;  /* 0x000000010a0a7810 */ /* 0x000fe20007ffe0ff */
[----:B------:R-:W-:Y:S06]  /*3320*/  BRA.U !UP3, `(.L_x_56) ;  /* 0x000000050b107547 */ /* 0x000fec000b800000 */
[----:B------:R-:W-:Y:S01]  /*3330*/  UPLOP3.LUT UP4, UPT, UPT, UPT, UPT, 0x40, 0x4 ;  /* 0x000000000004789c */ /* 0x000fe20003f8e870 */
[----:B------:R-:W-:Y:S01]  /*3340*/  UMOV UR13, UR8 ;  /* 0x00000008000d7c82 */ /* 0x000fe20008000000 */
[----:B------:R-:W-:Y:S01]  /*3350*/  UMOV UR12, UR4 ;  /* 0x00000004000c7c82 */ /* 0x000fe20008000000 */
[----:B------:R-:W-:-:S08]  /*3360*/  UMOV UR17, UR14 ;  /* 0x0000000e00117c82 */ /* 0x000fd00008000000 */
.L_x_59:
[----:B------:R-:W-:Y:S02]  /*3370*/  UIADD3 UR13, UPT, UPT, UR13, 0x1, URZ ;  /* 0x000000010d0d7890 */ /* 0x000fe4000fffe0ff */
[----:B--2---:R-:W-:Y:S02]  /*3380*/  ULEA UR11, UR17, UR5, 0x3 ;  /* 0x00000005110b7291 */ /* 0x004fe4000f8e18ff */
[----:B------:R-:W-:Y:S01]  /*3390*/  UISETP.NE.AND UP0, UPT, UR13, URZ, UPT ;  /* 0x000000ff0d00728c */ /* 0x000fe2000bf05270 */
[----:B---3--:R-:W-:Y:S10]  /*33a0*/  @P2 BRA `(.L_x_57) ;  /* 0x00000000000c2947 */ /* 0x008ff40003800000 */
[----:B-1----:R-:W-:Y:S04]  /*33b0*/  SHF.L.U32 R2, R8, 0x1f, RZ ;  /* 0x0000001f08027819 */ /* 0x002fe800000006ff */
[----:B------:R-:W1:Y:S02]  /*33c0*/  SYNCS.PHASECHK.TRANS64.TRYWAIT P0, [UR11], R2 ;  /* 0x00000002ff0075a7 */ /* 0x000e64000800110b */
[----:B-1----:R-:W-:Y:S05]  /*33d0*/  @!P0 BRA `(.L_x_58) ;  /* 0x0000003800208947 */ /* 0x002fea0003800000 */
.L_x_57:
[----:B------:R-:W-:Y:S01]  /*33e0*/  UISETP.NE.AND UP1, UPT, UR12, 0x1, UPT ;  /* 0x000000010c00788c */ /* 0x000fe2000bf25270 */
[----:B------:R-:W-:Y:S01]  /*33f0*/  PLOP3.LUT P2, PT, PT, PT, PT, 0x80, 0x8 ;  /* 0x000000000008781c */ /* 0x000fe20003f4f070 */
[----:B------:R-:W-:Y:S02]  /*3400*/  UIADD3 UR14, UPT, UPT, UR17, 0x1, URZ ;  /* 0x00000001110e7890 */ /* 0x000fe4000fffe0ff */
[----:B------:R-:W-:Y:S02]  /*3410*/  ULEA UR64, UR17, UR10, 0x9 ;  /* 0x0000000a11407291 */ /* 0x000fe4000f8e48ff */
[----:B------:R-:W-:Y:S01]  /*3420*/  UISETP.NE.AND UP2, UPT, UR14, 0x5, UPT ;  /* 0x000000050e00788c */ /* 0x000fe2000bf45270 */
[----:B------:R-:W-:Y:S01]  /*3430*/  PLOP3.LUT P0, PT, PT, PT, UP1, 0x80, 0x8 ;  /* 0x000000000008781c */ /* 0x000fe20003f0f018 */
[----:B------:R-:W-:Y:S02]  /*3440*/  ULEA UR62, UR17, UR9, 0xb ;  /* 0x00000009113e7291 */ /* 0x000fe4000f8e58ff */
[----:B------:R-:W-:Y:S02]  /*3450*/  USEL UR35, URZ, 0x1, UP2 ;  /* 0x00000001ff237887 */ /* 0x000fe40009000000 */
[----:B------:R-:W-:Y:S02]  /*3460*/  USEL UR14, UR14, URZ, UP2 ;  /* 0x000000ff0e0e7287 */ /* 0x000fe40009000000 */
[----:B------:R-:W-:Y:S02]  /*3470*/  UIADD3 UR60, UPT, UPT, UR64, 0x2, URZ ;  /* 0x00000002403c7890 */ /* 0x000fe4000fffe0ff */
[----:B------:R-:W-:Y:S01]  /*3480*/  @UP1 ULEA UR34, UR14, UR5, 0x3 ;  /* 0x000000050e221291 */ /* 0x000fe2000f8e18ff */
[----:B------:R-:W-:Y:S01]  /*3490*/  LOP3.LUT R8, R8, UR35, RZ, 0x3c, !PT ;  /* 0x0000002308087c12 */ /* 0x000fe2000f8e3cff */
[----:B------:R-:W-:Y:S02]  /*34a0*/  UIADD3 UR58, UPT, UPT, UR62, 0x2, URZ ;  /* 0x000000023e3a7890 */ /* 0x000fe4000fffe0ff */
[----:B------:R-:W-:Y:S01]  /*34b0*/  UIADD3 UR56, UPT, UPT, UR64, 0x4, URZ ;  /* 0x0000000440387890 */ /* 0x000fe2000fffe0ff */
[----:B-1----:R-:W-:Y:S01]  /*34c0*/  @P0 SHF.L.U32 R0, R8, 0x1f, RZ ;  /* 0x0000001f08000819 */ /* 0x002fe200000006ff */
[----:B------:R-:W-:Y:S02]  /*34d0*/  UIADD3 UR54, UPT, UPT, UR62, 0x4, URZ ;  /* 0x000000043e367890 */ /* 0x000fe4000fffe0ff */
[----:B------:R-:W-:Y:S01]  /*34e0*/  UIADD3 UR52, UPT, UPT, UR64, 0x6, URZ ;  /* 0x0000000640347890 */ /* 0x000fe2000fffe0ff */
[----:B------:R2:W3:Y:S01]  /*34f0*/  @P0 SYNCS.PHASECHK.TRANS64.TRYWAIT P2, [UR34], R0 ;  /* 0x00000000ff0005a7 */ /* 0x0004e20008041122 */
[----:B------:R-:W-:Y:S02]  /*3500*/  UIADD3 UR50, UPT, UPT, UR62, 0x6, URZ ;  /* 0x000000063e327890 */ /* 0x000fe4000fffe0ff */
        /* <DEDUP_REMOVED lines=9> */
[----:B------:R-:W-:Y:S01]  /*35a0*/  UIADD3 UR12, UPT, UPT, UR12, -0x1, URZ ;  /* 0xffffffff0c0c7890 */ /* 0x000fe2000fffe0ff */
[----:B------:R-:W-:Y:S01]  /*35b0*/  UMOV UR65, 0x40004040 ;  /* 0x4000404000417882 */ /* 0x000fe20000000000 */
[----:B------:R-:W-:Y:S01]  /*35c0*/  UMOV UR63, 0x40004040 ;  /* 0x40004040003f7882 */ /* 0x000fe20000000000 */
[----:B------:R-:W-:Y:S01]  /*35d0*/  UMOV UR61, 0x40004040 ;  /* 0x40004040003d7882 */ /* 0x000fe20000000000 */
[----:B------:R2:W-:Y:S01]  /*35e0*/  UTCHMMA gdesc[UR62], gdesc[UR64], tmem[UR7], tmem[UR32], idesc[UR33], UP4 ;  /* 0x00ff20403e0075ea */ /* 0x0005e2000a000007 */
[----:B------:R-:W-:Y:S01]  /*35f0*/  UPLOP3.LUT UP4, UPT, UPT, UPT, UPT, 0x80, 0x8 ;  /* 0x000000000008789c */ /* 0x000fe20003f8f070 */
[----:B------:R-:W-:Y:S01]  /*3600*/  UMOV UR59, 0x40004040 ;  /* 0x40004040003b7882 */ /* 0x000fe20000000000 */
[----:B------:R-:W-:Y:S01]  /*3610*/  UMOV UR57, 0x40004040 ;  /* 0x4000404000397882 */ /* 0x000fe20000000000 */
[----:B------:R2:W-:Y:S01]  /*3620*/  UTCHMMA gdesc[UR58], gdesc[UR60], tmem[UR7], tmem[UR30], idesc[UR31], UPT ;  /* 0x00ff1e3c3a0075ea */ /* 0x0005e2000b800007 */
        /* <DEDUP_REMOVED lines=14> */
[----:B------:R-:W-:Y:S01]  /*3710*/  UMOV UR35, 0x40004040 ;  /* 0x4000404000237882 */ /* 0x000fe20000000000 */
[----:B------:R2:W-:Y:S01]  /*3720*/  UTCHMMA gdesc[UR38], gdesc[UR40], tmem[UR7], tmem[UR20], idesc[UR21], UPT ;  /* 0x00ff1428260075ea */ /* 0x0005e2000b800007 */
[----:B------:R2:W-:Y:S01]  /*3730*/  UTCHMMA gdesc[UR34], gdesc[UR36], tmem[UR7], tmem[UR18], idesc[UR19], UPT ;  /* 0x00ff1224220075ea */ /* 0x0005e2000b800007 */
[----:B------:R2:W-:Y:S01]  /*3740*/  UTCBAR [UR11], URZ ;  /* 0x000000ff0b0073e9 */ /* 0x0005e200080000ff */
[----:B------:R-:W-:Y:S01]  /*3750*/  UMOV UR17, UR14 ;  /* 0x0000000e00117c82 */ /* 0x000fe20008000000 */
[----:B------:R-:W-:Y:S05]  /*3760*/  BRA.U UP0, `(.L_x_59) ;  /* 0xfffffffd00007547 */ /* 0x000fea000b83ffff */
.L_x_56:
[----:B------:R-:W-:Y:S01]  /*3770*/  UIADD3 UR15, UPT, UPT, UR15, 0x1, URZ ;  /* 0x000000010f0f7890 */ /* 0x000fe2000fffe0ff */
[C---:B------:R-:W-:Y:S01]  /*3780*/  ISETP.NE.AND P0, PT, R10.reuse, 0x2, PT ;  /* 0x000000020a00780c */ /* 0x040fe20003f05270 */
[----:B--2---:R-:W-:Y:S02]  /*3790*/  UIADD3 UR7, UPT, UPT, UR6, 0xa0, URZ ;  /* 0x000000a006077890 */ /* 0x004fe4000fffe0ff */
[----:B------:R-:W-:Y:S01]  /*37a0*/  UISETP.NE.AND UP0, UPT, UR15, 0x4, UPT ;  /* 0x000000040f00788c */ /* 0x000fe2000bf05270 */
[----:B-1----:R-:W-:Y:S02]  /*37b0*/  SEL R0, RZ, 0x1, P0 ;  /* 0x00000001ff007807 */ /* 0x002fe40000000000 */
[----:B------:R-:W-:Y:S01]  /*37c0*/  SEL R10, R10, RZ, P0 ;  /* 0x000000ff0a0a7207 */ /* 0x000fe20000000000 */
[----:B------:R-:W-:Y:S01]  /*37d0*/  USEL UR6, URZ, 0x1, UP0 ;  /* 0x00000001ff067887 */ /* 0x000fe20008000000 */
[----:B------:R-:W-:Y:S01]  /*37e0*/  LOP3.LUT R9, R9, R0, RZ, 0x3c, !PT ;  /* 0x0000000009097212 */ /* 0x000fe200078e3cff */
[----:B------:R-:W-:Y:S01]  /*37f0*/  USEL UR15, UR15, URZ, UP0 ;  /* 0x000000ff0f0f7287 */ /* 0x000fe20008000000 */
[----:B------:R1:W-:Y:S03]  /*3800*/  UTCBAR [UR7], URZ ;  /* 0x000000ff070073e9 */ /* 0x0003e600080000ff */
[----:B------:R-:W-:Y:S01]  /*3810*/  LOP3.LUT R11, R11, UR6, RZ, 0x3c, !PT ;  /* 0x000000060b0b7c12 */ /* 0x000fe2000f8e3cff */
[----:B------:R-:W-:Y:S07]  /*3820*/  @P1 BRA `(.L_x_60) ;  /* 0xfffffff800501947 */ /* 0x000fee000383ffff */
[----:B------:R-:W2:Y:S01]  /*3830*/  S2UR UR4, SR_CgaCtaId ;  /* 0x00000000000479c3 */ /* 0x000ea20000008800 */
[----:B------:R-:W-:Y:S01]  /*3840*/  ELECT P0, URZ, PT ;  /* 0x0000000000ff782f */ /* 0x000fe20003800000 */
[----:B------:R-:W-:Y:S01]  /*3850*/  IMAD.MOV.U32 R0, RZ, RZ, 0x1 ;  /* 0x00000001ff007424 */ /* 0x000fe200078e00ff */
[----:B------:R-:W-:Y:S01]  /*3860*/  UIADD3 UR5, UPT, UPT, UR5, 0xc0, URZ ;  /* 0x000000c005057890 */ /* 0x000fe2000fffe0ff */
[----:B------:R-:W-:Y:S01]  /*3870*/  SHF.L.U32 R2, R11, 0x1f, RZ ;  /* 0x0000001f0b027819 */ /* 0x000fe200000006ff */
[----:B------:R-:W-:-:S03]  /*3880*/  UMOV UR6, 0x40 ;  /* 0x0000004000067882 */ /* 0x000fc60000000000 */
[----:B------:R-:W-:Y:S01]  /*3890*/  UVIRTCOUNT.DEALLOC.SMPOOL 0x80 ;  /* 0x000000800000784c */ /* 0x000fe20000000000 */
[----:B--2---:R-:W-:Y:S02]  /*38a0*/  ULEA UR4, UR4, UR6, 0x18 ;  /* 0x0000000604047291 */ /* 0x004fe4000f8ec0ff */
[----:B------:R-:W-:-:S07]  /*38b0*/  ULEA UR6, UR15, UR5, 0x3 ;  /* 0x000000050f067291 */ /* 0x000fce000f8e18ff */
[----:B------:R2:W-:Y:S02]  /*38c0*/  @P0 STS.U8 [UR4+0x1c], R0 ;  /* 0x00001c00ff000988 */ /* 0x0005e40008000004 */
[----:B------:R-:W4:Y:S02]  /*38d0*/  SYNCS.PHASECHK.TRANS64.TRYWAIT P0, [UR6], R2 ;  /* 0x00000002ff0075a7 */ /* 0x000f240008001106 */
[----:B--2-4-:R-:W-:Y:S05]  /*38e0*/  @!P0 BRA `(.L_x_61) ;  /* 0x0000003000f48947 */ /* 0x014fea0003800000 */
.L_x_125:
[----:B-1----:R-:W-:-:S04]  /*38f0*/  UIADD3 UR7, UPT, UPT, UR15, 0x1, URZ ;  /* 0x000000010f077890 */ /* 0x002fc8000fffe0ff */
[----:B------:R-:W-:-:S04]  /*3900*/  UISETP.NE.AND UP0, UPT, UR7, 0x4, UPT ;  /* 0x000000040700788c */ /* 0x000fc8000bf05270 */
[----:B------:R-:W-:Y:S02]  /*3910*/  USEL UR8, URZ, 0x1, UP0 ;  /* 0x00000001ff087887 */ /* 0x000fe40008000000 */
[----:B------:R-:W-:-:S04]  /*3920*/  USEL UR7, UR7, URZ, UP0 ;  /* 0x000000ff07077287 */ /* 0x000fc80008000000 */
[----:B------:R-:W-:Y:S01]  /*3930*/  ULEA UR6, UR7, UR5, 0x3 ;  /* 0x0000000507067291 */ /* 0x000fe2000f8e18ff */
[----:B--2---:R-:W-:-:S04]  /*3940*/  LOP3.LUT R2, R11, UR8, RZ, 0x3c, !PT ;  /* 0x000000080b027c12 */ /* 0x004fc8000f8e3cff */
[----:B------:R-:W-:-:S04]  /*3950*/  SHF.L.U32 R3, R2, 0x1f, RZ ;  /* 0x0000001f02037819 */ /* 0x000fc800000006ff */
[----:B------:R-:W1:Y:S02]  /*3960*/  SYNCS.PHASECHK.TRANS64.TRYWAIT P0, [UR6], R3 ;  /* 0x00000003ff0075a7 */ /* 0x000e640008001106 */
[----:B-1----:R-:W-:Y:S05]  /*3970*/  @!P0 BRA `(.L_x_62) ;  /* 0x0000003000e88947 */ /* 0x002fea0003800000 */
.L_x_127:
        /* <DEDUP_REMOVED lines=9> */
.L_x_129:
[----:B------:R-:W-:-:S04]  /*3a10*/  UIADD3 UR7, UPT, UPT, UR7, 0x1, URZ ;  /* 0x0000000107077890 */ /* 0x000fc8000fffe0ff */
[----:B------:R-:W-:-:S04]  /*3a20*/  UISETP.NE.AND UP0, UPT, UR7, 0x4, UPT ;  /* 0x000000040700788c */ /* 0x000fc8000bf05270 */
[----:B------:R-:W-:Y:S02]  /*3a30*/  USEL UR6, URZ, 0x1, UP0 ;  /* 0x00000001ff067887 */ /* 0x000fe40008000000 */
[----:B------:R-:W-:-:S04]  /*3a40*/  USEL UR7, UR7, URZ, UP0 ;  /* 0x000000ff07077287 */ /* 0x000fc80008000000 */
[----:B------:R-:W-:Y:S01]  /*3a50*/  ULEA UR7, UR7, UR5, 0x3 ;  /* 0x0000000507077291 */ /* 0x000fe2000f8e18ff */
[----:B------:R-:W-:-:S04]  /*3a60*/  LOP3.LUT R2, R2, UR6, RZ, 0x3c, !PT ;  /* 0x0000000602027c12 */ /* 0x000fc8000f8e3cff */
[----:B------:R-:W-:-:S04]  /*3a70*/  SHF.L.U32 R2, R2, 0x1f, RZ ;  /* 0x0000001f02027819 */ /* 0x000fc800000006ff */
[----:B------:R-:W2:Y:S02]  /*3a80*/  SYNCS.PHASECHK.TRANS64.TRYWAIT P0, [UR7], R2 ;  /* 0x00000002ff0075a7 */ /* 0x000ea40008001107 */
[----:B--2---:R-:W-:Y:S05]  /*3a90*/  @!P0 BRA `(.L_x_64) ;  /* 0x0000003000d08947 */ /* 0x004fea0003800000 */
.L_x_131:
[----:B------:R-:W-:Y:S01]  /*3aa0*/  NOP ;  /* 0x0000000000007918 */ /* 0x000fe20000000000 */
[----:B-1----:R-:W1:Y:S01]  /*3ab0*/  LDS R0, [UR4+0x14] ;  /* 0x00001404ff007984 */ /* 0x002e620008000800 */
[----:B------:R-:W-:Y:S01]  /*3ac0*/  ULOP3.LUT UR6, UR16, 0xffff, URZ, 0xc0, !UPT ;  /* 0x0000ffff10067892 */ /* 0x000fe2000f8ec0ff */
[----:B------:R-:W-:Y:S01]  /*3ad0*/  UMOV UR8, 0xffff ;  /* 0x0000ffff00087882 */ /* 0x000fe20000000000 */
[----:B------:R-:W-:Y:S02]  /*3ae0*/  UMOV UR5, 0x1 ;  /* 0x0000000100057882 */ /* 0x000fe40000000000 */
[----:B------:R-:W-:-:S04]  /*3af0*/  USHF.R.U32.HI UR6, URZ, 0x5, UR6 ;  /* 0x00000005ff067899 */ /* 0x000fc80008011606 */
[----:B------:R-:W-:Y:S02]  /*3b00*/  USHF.L.U32 UR8, UR8, UR6, URZ ;  /* 0x0000000608087299 */ /* 0x000fe400080006ff */
[----:B------:R-:W-:-:S04]  /*3b10*/  USHF.L.U32 UR5, UR5, UR6, URZ ;  /* 0x0000000605057299 */ /* 0x000fc800080006ff */
[----:B-1----:R-:W-:-:S04]  /*3b20*/  LOP3.LUT R0, R0, UR8, RZ, 0xc0, !PT ;  /* 0x0000000800007c12 */ /* 0x002fc8000f8ec0ff */
[----:B------:R-:W-:-:S13]  /*3b30*/  ISETP.NE.AND P0, PT, R0, UR8, PT ;  /* 0x0000000800007c0c */ /* 0x000fda000bf05270 */
[----:B------:R-:W-:Y:S05]  /*3b40*/  @P0 BRA `(.L_x_65) ;  /* 0x0000000000580947 */ /* 0x000fea0003800000 */
[----:B------:R-:W1:Y:S02]  /*3b50*/  LDS R0, [UR4+0x18] ;  /* 0x00001804ff007984 */ /* 0x000e640008000800 */
[----:B-1----:R-:W-:-:S04]  /*3b60*/  LOP3.LUT R0, R0, UR5, RZ, 0xc0, !PT ;  /* 0x0000000500007c12 */ /* 0x002fc8000f8ec0ff */
[----:B------:R-:W-:-:S13]  /*3b70*/  ISETP.NE.AND P0, PT, R0, UR5, PT ;  /* 0x0000000500007c0c */ /* 0x000fda000bf05270 */
[----:B------:R-:W-:Y:S05]  /*3b80*/  @P0 BRA `(.L_x_66) ;  /* 0x00000000003c0947 */ /* 0x000fea0003800000 */
[----:B------:R-:W1:Y:S01]  /*3b90*/  S2R R2, SR_LANEID ;  /* 0x0000000000027919 */ /* 0x000e620000000000 */
[----:B------:R-:W-:Y:S01]  /*3ba0*/  ULOP3.LUT UR8, URZ, UR8, URZ, 0x33, !UPT ;  /* 0x00000008ff087292 */ /* 0x000fe2000f8e33ff */
[----:B------:R-:W-:Y:S02]  /*3bb0*/  VOTEU.ANY UR7, UPT, PT ;  /* 0x0000000000077886 */ /* 0x000fe400038e0100 */
[----:B------:R-:W-:-:S03]  /*3bc0*/  UFLO.U32 UR7, UR7 ;  /* 0x00000007000772bd */ /* 0x000fc600080e0000 */
[----:B------:R-:W-:-:S04]  /*3bd0*/  IMAD.U32 R0, RZ, RZ, UR8 ;  /* 0x00000008ff007e24 */ /* 0x000fc8000f8e00ff */
[----:B------:R2:W4:Y:S02]  /*3be0*/  REDUX UR6, R0 ;  /* 0x00000000000673c4 */ /* 0x0005240000000000 */
[----:B------:R1:W-:Y:S02]  /*3bf0*/  UTCATOMSWS.AND URZ, UR8 ;  /* 0x0000000800ff79e3 */ /* 0x0003e40008000000 */
[----:B-1----:R-:W-:Y:S02]  /*3c00*/  ISETP.EQ.U32.AND P0, PT, R2, UR7, PT ;  /* 0x0000000702007c0c */ /* 0x002fe4000bf02070 */
[----:B--2---:R-:W-:Y:S02]  /*3c10*/  LOP3.LUT R0, RZ, UR5, RZ, 0x33, !PT ;  /* 0x00000005ff007c12 */ /* 0x004fe4000f8e33ff */
[----:B----4-:R-:W-:Y:S02]  /*3c20*/  MOV R2, UR6 ;  /* 0x0000000600027c02 */ /* 0x010fe40008000f00 */
[----:B------:R-:W1:Y:S07]  /*3c30*/  REDUX UR5, R0 ;  /* 0x00000000000573c4 */ /* 0x000e6e0000000000 */
[----:B------:R2:W-:Y:S01]  /*3c40*/  @P0 ATOMS.AND RZ, [UR4+0x14], R2 ;  /* 0x00001402ffff098c */ /* 0x0005e2000a800004 */
[----:B-1----:R-:W-:-:S05]  /*3c50*/  IMAD.U32 R0, RZ, RZ, UR5 ;  /* 0x00000005ff007e24 */ /* 0x002fca000f8e00ff */
[----:B------:R2:W-:Y:S01]  /*3c60*/  @P0 ATOMS.AND RZ, [UR4+0x18], R0 ;  /* 0x00001800ffff098c */ /* 0x0005e2000a800004 */
[----:B------:R-:W-:Y:S05]  /*3c70*/  BRA `(.L_x_67) ;  /* 0x0000000000147947 */ /* 0x000fea0003800000 */
.L_x_66:
[----:B------:R-:W-:Y:S02]  /*3c80*/  MOV R2, 0x3ca0 ;  /* 0x00003ca000027802 */ /* 0x000fe40000000f00 */
[----:B---3-5:R-:W-:Y:S05]  /*3c90*/  CALL.REL.NOINC `($__internal_0_$__cuda_sm10x_tcgen05_guardrail_trap_col_being_dealloced_not_returned_by_alloc) ;  /* 0x0000003400007944 */ /* 0x028fea0003c00000 */
[----:B------:R-:W-:Y:S05]  /*3ca0*/  BRA `(.L_x_67) ;  /* 0x0000000000087947 */ /* 0x000fea0003800000 */
.L_x_65:
[----:B------:R-:W-:Y:S02]  /*3cb0*/  MOV R2, 0x3cd0 ;  /* 0x00003cd000027802 */ /* 0x000fe40000000f00 */
[----:B---3-5:R-:W-:Y:S05]  /*3cc0*/  CALL.REL.NOINC `($__internal_2_$__cuda_sm10x_tcgen05_guardrail_trap_unallocated_columns_being_dealloced) ;  /* 0x00000034000c7944 */ /* 0x028fea0003c00000 */
.L_x_67:
[----:B------:R-:W-:Y:S01]  /*3cd0*/  NOP ;  /* 0x0000000000007918 */ /* 0x000fe20000000000 */
[----:B------:R-:W-:Y:S05]  /*3ce0*/  EXIT ;  /* 0x000000000000794d */ /* 0x000fea0003800000 */
.L_x_49:
[----:B------:R-:W-:-:S09]  /*3cf0*/  UISETP.NE.OR UP2, UPT, UR8, 0x3, !UP2 ;  /* 0x000000030800788c */ /* 0x000fd2000d745670 */
[----:B------:R-:W-:Y:S05]  /*3d00*/  BRA.U UP2, `(.L_x_68) ;  /* 0x0000000d02107547 */ /* 0x000fea000b800000 */
[----:B------:R-:W1:Y:S01]  /*3d10*/  LDC R0, c[0x0][0xb30] ;  /* 0x0002cc00ff007b82 */ /* 0x000e620000000800 */
[----:B------:R-:W2:Y:S01]  /*3d20*/  LDCU.64 UR8, c[0x0][0x888] ;  /* 0x00011100ff0877ac */ /* 0x000ea20008000a00 */
[----:B------:R-:W-:Y:S02]  /*3d30*/  HFMA2 R25, -RZ, RZ, 0, 0 ;  /* 0x00000000ff197431 */ /* 0x000fe400000001ff */
[----:B------:R-:W-:Y:S01]  /*3d40*/  IMAD.MOV.U32 R27, RZ, RZ, 0x1 ;  /* 0x00000001ff1b7424 */ /* 0x000fe200078e00ff */
[----:B------:R-:W-:Y:S01]  /*3d50*/  MOV R23, 0x2000 ;  /* 0x0000200000177802 */ /* 0x000fe20000000f00 */
[----:B------:R-:W4:Y:S01]  /*3d60*/  LDCU.64 UR4, c[0x0][0x890] ;  /* 0x00011200ff0477ac */ /* 0x000f220008000a00 */
[----:B------:R-:W-:Y:S01]  /*3d70*/  IMAD.MOV.U32 R26, RZ, RZ, RZ ;  /* 0x000000ffff1a7224 */ /* 0x000fe200078e00ff */
[----:B------:R-:W3:Y:S01]  /*3d80*/  LDC R22, c[0x0][0x370] ;  /* 0x0000dc00ff167b82 */ /* 0x000ee20000000800 */
[----:B------:R-:W-:Y:S01]  /*3d90*/  UMOV UR7, 0x400 ;  /* 0x0000040000077882 */ /* 0x000fe20000000000 */
[----:B------:R-:W-:-:S02]  /*3da0*/  UPLOP3.LUT UP1, UPT, UPT, UPT, UPT, 0x40, 0x4 ;  /* 0x000000000004789c */ /* 0x000fc40003f2e870 */
[----:B------:R-:W-:Y:S01]  /*3db0*/  ULEA UR7, UR37, UR7, 0x18 ;  /* 0x0000000725077291 */ /* 0x000fe2000f8ec0ff */
[----:B------:R-:W-:-:S03]  /*3dc0*/  UMOV UR15, URZ ;  /* 0x000000ff000f7c82 */ /* 0x000fc60008000000 */
[----:B------:R-:W3:Y:S01]  /*3dd0*/  LDC R3, c[0x0][0xb0c] ;  /* 0x0002c300ff037b82 */ /* 0x000ee20000000800 */
[----:B--2---:R-:W-:Y:S02]  /*3de0*/  UISETP.NE.U32.AND UP2, UPT, UR8, URZ, UPT ;  /* 0x000000ff0800728c */ /* 0x004fe4000bf45070 */
[----:B----4-:R-:W-:-:S05]  /*3df0*/  UISETP.NE.U32.AND UP3, UPT, UR4, URZ, UPT ;  /* 0x000000ff0400728c */ /* 0x010fca000bf65070 */
[----:B------:R-:W2:Y:S01]  /*3e00*/  LDC R20, c[0x0][0xb20] ;  /* 0x0002c800ff147b82 */ /* 0x000ea20000000800 */
[----:B-1----:R-:W-:Y:S01]  /*3e10*/  ISETP.NE.AND P1, PT, R0, 0x1, PT ;  /* 0x000000010000780c */ /* 0x002fe20003f25270 */
[----:B------:R-:W-:Y:S02]  /*3e20*/  UISETP.NE.AND.EX UP2, UPT, UR9, URZ, UPT, UP2 ;  /* 0x000000ff0900728c */ /* 0x000fe4000bf45320 */
[----:B------:R-:W-:-:S04]  /*3e30*/  UISETP.NE.AND.EX UP3, UPT, UR5, URZ, UPT, UP3 ;  /* 0x000000ff0500728c */ /* 0x000fc8000bf65330 */
[----:B------:R-:W1:Y:S08]  /*3e40*/  LDC.64 R28, c[0x0][0x348] ;  /* 0x0000d200ff1c7b82 */ /* 0x000e700000000a00 */
[----:B------:R-:W4:Y:S08]  /*3e50*/  LDC.64 R14, c[0x0][0xb10] ;  /* 0x0002c400ff0e7b82 */ /* 0x000f300000000a00 */
[----:B------:R-:W1:Y:S08]  /*3e60*/  LDC.64 R6, c[0x0][0xb18] ;  /* 0x0002c600ff067b82 */ /* 0x000e700000000a00 */
[----:B------:R-:W1:Y:S08]  /*3e70*/  LDC.64 R4, c[0x0][0xb28] ;  /* 0x0002ca00ff047b82 */ /* 0x000e700000000a00 */
[----:B--23--:R-:W1:Y:S02]  /*3e80*/  LDC R21, c[0x0][0x374] ;  /* 0x0000dd00ff157b82 */ /* 0x00ce640000000800 */
.L_x_76:
[C---:B------:R-:W-:Y:S02]  /*3e90*/  LEA R0, R26.reuse, UR7, 0x3 ;  /* 0x000000071a007c11 */ /* 0x040fe4000f8e18ff */
[----:B------:R-:W-:Y:S02]  /*3ea0*/  SHF.L.U32 R2, R25, 0x1f, RZ ;  /* 0x0000001f19027819 */ /* 0x000fe400000006ff */
[----:B------:R-:W-:Y:S02]  /*3eb0*/  LEA R16, R26, UR7, 0x4 ;  /* 0x000000071a107c11 */ /* 0x000fe4000f8e20ff */
[----:B--2---:R-:W2:Y:S02]  /*3ec0*/  SYNCS.PHASECHK.TRANS64.TRYWAIT P0, [R0+URZ+0x80], R2 ;  /* 0x00008002000075a7 */ /* 0x004ea400080011ff */
[----:B--2---:R-:W-:Y:S05]  /*3ed0*/  @!P0 BRA `(.L_x_69) ;  /* 0x0000002c00d88947 */ /* 0x004fea0003800000 */
.L_x_132:
[----:B------:R-:W-:Y:S01]  /*3ee0*/  ISETP.GE.AND P0, PT, R40, 0x1, PT ;  /* 0x000000012800780c */ /* 0x000fe20003f06270 */
[----:B------:R-:W3:Y:S01]  /*3ef0*/  LDS.128 R16, [R16+0x110] ;  /* 0x0001100010107984 */ /* 0x000ee20000000c00 */
[----:B------:R-:W-:Y:S01]  /*3f00*/  ISETP.NE.U32.AND P4, PT, RZ, UR4, PT ;  /* 0x00000004ff007c0c */ /* 0x000fe2000bf85070 */
[----:B--2---:R-:W-:Y:S03]  /*3f10*/  VIADD R0, R0, 0x90 ;  /* 0x0000009000007836 */ /* 0x004fe60000000000 */
[----:B------:R-:W-:Y:S01]  /*3f20*/  ISETP.NE.AND.EX P4, PT, RZ, UR5, PT, P4 ;  /* 0x00000005ff007c0c */ /* 0x000fe2000bf85340 */
[----:B------:R-:W-:Y:S01]  /*3f30*/  @!PT LDS RZ, [RZ] ;  /* 0x00000000fffff984 */ /* 0x000fe20000000800 */
[----:B------:R-:W-:Y:S01]  /*3f40*/  @!PT LDS RZ, [RZ] ;  /* 0x00000000fffff984 */ /* 0x000fe20000000800 */
[----:B------:R-:W-:Y:S01]  /*3f50*/  @!PT LDS RZ, [RZ] ;  /* 0x00000000fffff984 */ /* 0x000fe20000000800 */
[----:B------:R-:W-:Y:S01]  /*3f60*/  @!PT LDS RZ, [RZ] ;  /* 0x00000000fffff984 */ /* 0x000fe20000000800 */
[----:B------:R2:W-:Y:S06]  /*3f70*/  MEMBAR.ALL.CTA ;  /* 0x0000000000007992 */ /* 0x0005ec0000008000 */
[----:B--2---:R-:W2:Y:S01]  /*3f80*/  FENCE.VIEW.ASYNC.S ;  /* 0x00000000000073c6 */ /* 0x004ea20000000000 */
[----:B------:R-:W-:Y:S04]  /*3f90*/  PRMT R0, RZ, 0x654, R0 ;  /* 0x00000654ff007816 */ /* 0x000fe80000000000 */
[----:B--2---:R2:W-:Y:S01]  /*3fa0*/  SYNCS.ARRIVE.TRANS64.RED.A1T0 RZ, [R0+URZ], RZ ;  /* 0x000000ff00ff79a7 */ /* 0x0045e200081004ff */
[----:B---3--:R-:W-:Y:S11]  /*3fb0*/  LOP3.LUT P3, RZ, R18, 0x1, RZ, 0xc0, !PT ;  /* 0x0000000112ff7812 */ /* 0x008ff6000786c0ff */
[----:B------:R-:W-:Y:S02]  /*3fc0*/  @!UPT UIADD3 URZ, UPT, UPT, URZ, URZ, URZ ;  /* 0x000000fffffff290 */ /* 0x000fe4000fffe0ff */
[----:B------:R-:W-:Y:S02]  /*3fd0*/  @P3 MOV R11, R16 ;  /* 0x00000010000b3202 */ /* 0x000fe40000000f00 */
[----:B------:R-:W-:Y:S01]  /*3fe0*/  @P3 LOP3.LUT R10, R17, 0xffff, RZ, 0xc0, !PT ;  /* 0x0000ffff110a3812 */ /* 0x000fe200078ec0ff */
[----:B--2---:R-:W-:Y:S06]  /*3ff0*/  @!P0 BRA `(.L_x_70) ;  /* 0x0000000000a48947 */ /* 0x004fec0003800000 */
[-C--:B-1----:R-:W-:Y:S01]  /*4000*/  IMAD.HI.U32 R0, R21, R7.reuse, RZ ;  /* 0x0000000715007227 */ /* 0x082fe200078e00ff */
[----:B------:R-:W-:Y:S02]  /*4010*/  ISETP.NE.AND P0, PT, R6, 0x1, PT ;  /* 0x000000010600780c */ /* 0x000fe40003f05270 */
[----:B------:R-:W-:Y:S01]  /*4020*/  ISETP.NE.AND P2, PT, R40, 0x1, PT ;  /* 0x000000012800780c */ /* 0x000fe20003f45270 */
[----:B----4-:R-:W-:Y:S01]  /*4030*/  IMAD.HI.U32 R9, R22, R14, RZ ;  /* 0x0000000e16097227 */ /* 0x010fe200078e00ff */
[----:B------:R-:W-:Y:S02]  /*4040*/  SHF.R.U32.HI R0, RZ, R20, R0 ;  /* 0x00000014ff007219 */ /* 0x000fe40000011600 */
[----:B------:R-:W-:Y:S01]  /*4050*/  ISETP.NE.AND P5, PT, R3, 0x1, PT ;  /* 0x000000010300780c */ /* 0x000fe20003fa5270 */
[----:B------:R-:W-:Y:S01]  /*4060*/  IMAD.HI.U32 R13, R10, R7, RZ ;  /* 0x000000070a0d7227 */ /* 0x000fe200078e00ff */
[----:B------:R-:W-:Y:S02]  /*4070*/  SHF.R.U32.HI R9, RZ, R15, R9 ;  /* 0x0000000fff097219 */ /* 0x000fe40000011609 */
[----:B------:R-:W-:Y:S01]  /*4080*/  SEL R0, R21, R0, !P0 ;  /* 0x0000000015007207 */ /* 0x000fe20004000000 */
[----:B------:R-:W-:Y:S01]  /*4090*/  IMAD.HI.U32 R12, R11, R14, RZ ;  /* 0x0000000e0b0c7227 */ /* 0x000fe200078e00ff */
[----:B------:R-:W-:Y:S03]  /*40a0*/  SEL R9, R22, R9, !P5 ;  /* 0x0000000916097207 */ /* 0x000fe60006800000 */
[-C--:B------:R-:W-:Y:S01]  /*40b0*/  IMAD.HI.U32 R8, R0, R4.reuse, RZ ;  /* 0x0000000400087227 */ /* 0x080fe200078e00ff */
[----:B------:R-:W-:Y:S03]  /*40c0*/  SHF.R.U32.HI R12, RZ, R15, R12 ;  /* 0x0000000fff0c7219 */ /* 0x000fe6000001160c */
[----:B------:R-:W-:Y:S01]  /*40d0*/  IMAD.HI.U32 R2, R9, R4, RZ ;  /* 0x0000000409027227 */ /* 0x000fe200078e00ff */
[-C--:B------:R-:W-:Y:S02]  /*40e0*/  @P2 SHF.R.U32.HI R0, RZ, R5.reuse, R8 ;  /* 0x00000005ff002219 */ /* 0x080fe40000011608 */
[----:B------:R-:W-:Y:S02]  /*40f0*/  SHF.R.U32.HI R8, RZ, R20, R13 ;  /* 0x00000014ff087219 */ /* 0x000fe4000001160d */
[----:B------:R-:W-:Y:S01]  /*4100*/  @P2 SHF.R.U32.HI R9, RZ, R5, R2 ;  /* 0x00000005ff092219 */ /* 0x000fe20000011602 */
[----:B------:R-:W-:Y:S01]  /*4110*/  IMAD R0, R40, R0, RZ ;  /* 0x0000000028007224 */ /* 0x000fe200078e02ff */
[----:B------:R-:W-:Y:S02]  /*4120*/  SEL R8, R10, R8, !P0 ;  /* 0x000000080a087207 */ /* 0x000fe40004000000 */
[----:B------:R-:W-:Y:S01]  /*4130*/  SEL R2, R11, R12, !P5 ;  /* 0x0000000c0b027207 */ /* 0x000fe20006800000 */
[----:B------:R-:W-:Y:S01]  /*4140*/  IMAD R12, R40, R9, RZ ;  /* 0x00000009280c7224 */ /* 0x000fe200078e02ff */
[C---:B------:R-:W-:Y:S01]  /*4150*/  ISETP.GE.AND P0, PT, R8.reuse, R0, PT ;  /* 0x000000000800720c */ /* 0x040fe20003f06270 */
[----:B------:R-:W-:Y:S03]  /*4160*/  IMAD.HI.U32 R0, R8, R4, RZ ;  /* 0x0000000408007227 */ /* 0x000fe600078e00ff */
[----:B------:R-:W-:Y:S02]  /*4170*/  ISETP.GE.OR P0, PT, R2, R12, P0 ;  /* 0x0000000c0200720c */ /* 0x000fe40000706670 */
[-C--:B------:R-:W-:Y:S04]  /*4180*/  SHF.R.U32.HI R0, RZ, R5.reuse, R0 ;  /* 0x00000005ff007219 */ /* 0x080fe80000011600 */
[----:B------:R-:W-:Y:S05]  /*4190*/  SEL R13, R8, R0, !P2 ;  /* 0x00000000080d7207 */ /* 0x000fea0005000000 */
[----:B------:R-:W-:Y:S02]  /*41a0*/  IMAD.MOV R12, RZ, RZ, -R13 ;  /* 0x000000ffff0c7224 */ /* 0x000fe400078e0a0d */
[----:B------:R-:W-:Y:S04]  /*41b0*/  @!P0 IMAD.HI.U32 R0, R2, R4, RZ ;  /* 0x0000000402008227 */ /* 0x000fe800078e00ff */
[----:B------:R-:W-:Y:S01]  /*41c0*/  IMAD R12, R40, R12, R8 ;  /* 0x0000000c280c7224 */ /* 0x000fe200078e0208 */
[----:B------:R-:W-:Y:S04]  /*41d0*/  @!P0 SHF.R.U32.HI R0, RZ, R5, R0 ;  /* 0x00000005ff008219 */ /* 0x000fe80000011600 */
[----:B------:R-:W-:Y:S04]  /*41e0*/  @!P0 SEL R0, R2, R0, !P2 ;  /* 0x0000000002008207 */ /* 0x000fe80005000000 */
[----:B------:R-:W-:Y:S01]  /*41f0*/  @!P0 IADD3 R13, PT, PT, R13, -R0, RZ ;  /* 0x800000000d0d8210 */ /* 0x000fe20007ffe0ff */
[----:B------:R-:W-:Y:S01]  /*4200*/  @!P0 IMAD R0, R9, R12, R0 ;  /* 0x0000000c09008224 */ /* 0x000fe200078e0200 */
[----:B------:R-:W-:Y:S01]  /*4210*/  IADD3 R9, PT, PT, -R8, RZ, RZ ;  /* 0x000000ff08097210 */ /* 0x000fe20007ffe1ff */
[--C-:B------:R-:W-:Y:S02]  /*4220*/  IMAD.MOV R12, RZ, RZ, -R2.reuse ;  /* 0x000000ffff0c7224 */ /* 0x100fe400078e0a02 */
[----:B------:R-:W-:Y:S02]  /*4230*/  @!P0 IMAD R8, R13, R40, R2 ;  /* 0x000000280d088224 */ /* 0x000fe400078e0202 */
[----:B------:R-:W-:Y:S02]  /*4240*/  @!P0 IMAD.MOV.U32 R2, RZ, RZ, R0 ;  /* 0x000000ffff028224 */ /* 0x000fe400078e0000 */
[----:B------:R-:W-:Y:S02]  /*4250*/  IMAD R11, R3, R12, R11 ;  /* 0x0000000c030b7224 */ /* 0x000fe400078e020b */
[----:B------:R-:W-:Y:S02]  /*4260*/  IMAD R10, R6, R9, R10 ;  /* 0x00000009060a7224 */ /* 0x000fe400078e020a */
[----:B------:R-:W-:Y:S02]  /*4270*/  IMAD R11, R2, R3, R11 ;  /* 0x00000003020b7224 */ /* 0x000fe400078e020b */
[----:B------:R-:W-:Y:S02]  /*4280*/  IMAD R10, R8, R6, R10 ;  /* 0x00000006080a7224 */ /* 0x000fe400078e020a */
.L_x_70:
[----:B------:R-:W-:Y:S05]  /*4290*/  BRA.U UP1, `(.L_x_71) ;  /* 0x0000000101107547 */ /* 0x000fea000b800000 */
[----:B------:R-:W-:Y:S04]  /*42a0*/  MOV R2, UR6 ;  /* 0x0000000600027c02 */ /* 0x000fe80008000f00 */
[----:B------:R-:W-:Y:S04]  /*42b0*/  SHF.L.U32 R2, R2, 0x1f, RZ ;  /* 0x0000001f02027819 */ /* 0x000fe800000006ff */
[----:B------:R-:W2:Y:S02]  /*42c0*/  SYNCS.PHASECHK.TRANS64.TRYWAIT P0, [UR7+0x78], R2 ;  /* 0x00007802ff0075a7 */ /* 0x000ea40008001107 */
[----:B--2---:R-:W-:Y:S05]  /*42d0*/  @!P0 BRA `(.L_x_72) ;  /* 0x0000002800ec8947 */ /* 0x004fea0003800000 */
.L_x_71:
[----:B------:R-:W-:Y:S05]  /*42e0*/  BRA.U !UP3, `(.L_x_73) ;  /* 0x000000010b347547 */ /* 0x000fea000b800000 */
[----:B------:R-:W-:Y:S01]  /*42f0*/  UPLOP3.LUT UP0, UPT, UPT, UPT, UP2, 0x80, 0x8 ;  /* 0x000000000008789c */ /* 0x000fe20003f0f020 */
[----:B--2---:R-:W-:Y:S02]  /*4300*/  HFMA2 R0, -RZ, RZ, 0, 5.9604644775390625e-08 ;  /* 0x00000001ff007431 */ /* 0x004fe400000001ff */
[----:B------:R-:W-:Y:S03]  /*4310*/  IMAD.MOV.U32 R94, RZ, RZ, 0x1 ;  /* 0x00000001ff5e7424 */ /* 0x000fe600078e00ff */
[----:B------:R-:W-:Y:S05]  /*4320*/  PLOP3.LUT P0, PT, PT, PT, UP0, 0x80, 0x8 ;  /* 0x000000000008781c */ /* 0x000fea0003f0f008 */
[----:B------:R-:W2:Y:S01]  /*4330*/  @UP0 LDCU.64 UR10, c[0x0][0x888] ;  /* 0x00011100ff0a07ac */ /* 0x000ea20008000a00 */
[----:B------:R-:W-:Y:S07]  /*4340*/  @UP0 UIMAD UR8, UR36, UR4, URZ ;  /* 0x00000004240802a4 */ /* 0x000fee000f8e02ff */
[----:B------:R-:W-:Y:S01]  /*4350*/  @!P0 PRMT R94, R0, 0x7610, R94 ;  /* 0x00007610005e8816 */ /* 0x000fe2000000005e */
[----:B--2---:R-:W-:Y:S03]  /*4360*/  @UP0 UIMAD.WIDE UR10, UR8, 0x4, UR10 ;  /* 0x00000004080a08a5 */ /* 0x004fe6000f8e020a */
[----:B------:R-:W2:Y:S03]  /*4370*/  @!UP0 LDCU UR8, c[0x0][0x880] ;  /* 0x00011000ff0887ac */ /* 0x000ea60008000800 */
[----:B-----5:R-:W-:Y:S01]  /*4380*/  IMAD.U32 R48, RZ, RZ, UR10 ;  /* 0x0000000aff307e24 */ /* 0x020fe2000f8e00ff */
[----:B------:R-:W-:Y:S05]  /*4390*/  MOV R49, UR11 ;  /* 0x0000000b00317c02 */ /* 0x000fea0008000f00 */
[----:B------:R3:W5:Y:S02]  /*43a0*/  @P0 LDG.E R48, desc[UR40][R48.64] ;  /* 0x0000002830300981 */ /* 0x000764000c1e1900 */
[----:B--23--:R-:W-:Y:S07]  /*43b0*/  @!P0 IMAD.U32 R48, RZ, RZ, UR8 ;  /* 0x00000008ff308e24 */ /* 0x00cfee000f8e00ff */
.L_x_73:
[----:B-----5:R-:W-:Y:S01]  /*43c0*/  @!P4 FSETP.EQ.AND P5, PT, R48, RZ, PT ;  /* 0x000000ff3000c20b */ /* 0x020fe20003fa2000 */
[----:B------:R-:W-:Y:S01]  /*43d0*/  @!UPT UIADD3 URZ, UPT, UPT, URZ, URZ, URZ ;  /* 0x000000fffffff290 */ /* 0x000fe2000fffe0ff */
[----:B------:R-:W-:Y:S11]  /*43e0*/  @!P4 BRA `(.L_x_74) ;  /* 0x000000000014c947 */ /* 0x000ff60003800000 */
[----:B------:R-:W-:Y:S02]  /*43f0*/  LOP3.LUT P0, RZ, R94, 0xff, RZ, 0xc0, !PT ;  /* 0x000000ff5eff7812 */ /* 0x000fe4000780c0ff */
[----:B------:R-:W-:Y:S04]  /*4400*/  PLOP3.LUT P5, PT, PT, PT, UP0, 0x80, 0x8 ;  /* 0x000000000008781c */ /* 0x000fe80003faf008 */
[----:B------:R-:W-:Y:S07]  /*4410*/  PLOP3.LUT P5, PT, P5, PT, PT, 0x8, 0x80 ;  /* 0x000000000080781c */ /* 0x000fee0002fae170 */
[----:B------:R-:W-:Y:S11]  /*4420*/  @P0 FSETP.EQ.AND P5, PT, R48, RZ, PT ;  /* 0x000000ff3000020b */ /* 0x000ff60003fa2000 */
[----:B------:R-:W-:Y:S02]  /*4430*/  @!UPT UIADD3 URZ, UPT, UPT, URZ, URZ, URZ ;  /* 0x000000fffffff290 */ /* 0x000fe4000fffe0ff */
.L_x_74:
[----:B------:R-:W3:Y:S01]  /*4440*/  LDC.64 R8, c[0x0][0xb10] ;  /* 0x0002c400ff087b82 */ /* 0x000ee20000000a00 */
[----:B------:R-:W-:Y:S01]  /*4450*/  ULEA UR13, UR15, UR7, 0x3 ;  /* 0x000000070f0d7291 */ /* 0x000fe2000f8e18ff */
[----:B------:R-:W-:Y:S01]  /*4460*/  SHF.L.U32 R30, R27, 0x1f, RZ ;  /* 0x0000001f1b1e7819 */ /* 0x000fe200000006ff */
[----:B------:R-:W-:Y:S01]  /*4470*/  VIADD R26, R26, 0x1 ;  /* 0x000000011a1a7836 */ /* 0x000fe20000000000 */
[----:B------:R-:W-:Y:S04]  /*4480*/  @P3 SHF.R.U32.HI R24, RZ, 0x10, R17 ;  /* 0x00000010ff183819 */ /* 0x000fe80000011611 */
[----:B------:R-:W5:Y:S02]  /*4490*/  LDC.64 R12, c[0x0][0xb18] ;  /* 0x0002c600ff0c7b82 */ /* 0x000f640000000a00 */
[----:B------:R-:W1:Y:S01]  /*44a0*/  SYNCS.PHASECHK.TRANS64.TRYWAIT P4, [UR13+0x60], R30 ;  /* 0x0000601eff0075a7 */ /* 0x000e62000808110d */
[C---:B---3--:R-:W-:Y:S05]  /*44b0*/  @!P1 IMAD.HI.U32 R8, R11.reuse, R8, RZ ;  /* 0x000000080b089227 */ /* 0x048fea00078e00ff */
[----:B--2---:R-:W2:Y:S01]  /*44c0*/  @!P1 LDC R0, c[0x0][0xb20] ;  /* 0x0002c800ff009b82 */ /* 0x004ea20000000800 */
[----:B------:R-:W-:Y:S01]  /*44d0*/  @!P1 SHF.R.U32.HI R8, RZ, R9, R8 ;  /* 0x00000009ff089219 */ /* 0x000fe20000011608 */
[----:B-----5:R-:W-:Y:S01]  /*44e0*/  @!P1 IMAD.HI.U32 R13, R10, R13, RZ ;  /* 0x0000000d0a0d9227 */ /* 0x020fe200078e00ff */
[----:B------:R-:W-:Y:S05]  /*44f0*/  @!P1 ISETP.NE.AND P0, PT, R12, 0x1, PT ;  /* 0x000000010c00980c */ /* 0x000fea0003f05270 */
[----:B------:R-:W3:Y:S01]  /*4500*/  @!P1 LDC R2, c[0x0][0xb0c] ;  /* 0x0002c300ff029b82 */ /* 0x000ee20000000800 */
[----:B--2---:R-:W-:Y:S02]  /*4510*/  @!P1 SHF.R.U32.HI R0, RZ, R0, R13 ;  /* 0x00000000ff009219 */ /* 0x004fe4000001160d */
[----:B---3--:R-:W-:Y:S02]  /*4520*/  @!P1 ISETP.NE.AND P2, PT, R2, 0x1, PT ;  /* 0x000000010200980c */ /* 0x008fe40003f45270 */
[----:B------:R-:W-:Y:S02]  /*4530*/  @!P1 SEL R9, R10, R0, !P0 ;  /* 0x000000000a099207 */ /* 0x000fe40004000000 */
[----:B------:R-:W-:Y:S02]  /*4540*/  ELECT P0, URZ, PT ;  /* 0x0000000000ff782f */ /* 0x000fe40003800000 */
[----:B------:R-:W-:Y:S05]  /*4550*/  @!P1 SEL R8, R11, R8, !P2 ;  /* 0x000000080b089207 */ /* 0x000fea0005000000 */
[----:B------:R-:W-:Y:S02]  /*4560*/  @!P1 IMAD.IADD R0, R9, 0x1, -R8 ;  /* 0x0000000109009824 */ /* 0x000fe400078e0a08 */
[----:B------:R-:W-:Y:S02]  /*4570*/  @!P1 IMAD.IADD R8, R8, 0x1, -R9 ;  /* 0x0000000108089824 */ /* 0x000fe400078e0a09 */
[----:B------:R-:W-:Y:S02]  /*4580*/  @!P1 IMAD R11, R0, R2, R11 ;  /* 0x00000002000b9224 */ /* 0x000fe400078e020b */
[----:B------:R-:W-:Y:S01]  /*4590*/  @!P1 IMAD R10, R8, R12, R10 ;  /* 0x0000000c080a9224 */ /* 0x000fe200078e020a */
[----:B-1----:R-:W-:Y:S06]  /*45a0*/  @!P4 BRA `(.L_x_75) ;  /* 0x000000280050c947 */ /* 0x002fec0003800000 */
.L_x_135:
[----:B------:R-:W-:Y:S01]  /*45b0*/  PLOP3.LUT P5, PT, P5, P0, PT, 0xf2, 0x2f ;  /* 0x00000000002f781c */ /* 0x000fe20002fa1e72 */
[----:B------:R-:W-:Y:S01]  /*45c0*/  UMOV UR16, 0x0 ;  /* 0x0000000000107882 */ /* 0x000fe20000000000 */
[----:B------:R-:W-:Y:S01]  /*45d0*/  UMOV UR17, 0x10000000 ;  /* 0x1000000000117882 */ /* 0x000fe20000000000 */
[----:B------:R-:W-:Y:S01]  /*45e0*/  UMOV UR12, UR36 ;  /* 0x00000024000c7c82 */ /* 0x000fe20008000000 */
[----:B------:R-:W-:Y:S09]  /*45f0*/  @P3 R2UR UR36, R24 ;  /* 0x00000000182432ca */ /* 0x000ff200000e0000 */
[----:B------:R-:W-:Y:S01]  /*4600*/  @!P5 IADD3 R2, P0, PT, R28, 0x580, RZ ;  /* 0x000005801c02d810 */ /* 0x000fe20007f1e0ff */
[----:B------:R-:W-:Y:S01]  /*4610*/  @!P5 IMAD.SHL.U32 R92, R92, 0x20, RZ ;  /* 0x000000205c5cd824 */ /* 0x000fe200078e00ff */
[----:B------:R-:W-:Y:S01]  /*4620*/  VOTEU.ALL UP1, P5 ;  /* 0x0000000000ff7886 */ /* 0x000fe20002820000 */
[----:B------:R-:W-:Y:S01]  /*4630*/  @!P5 IMAD.SHL.U32 R93, R93, 0x80, RZ ;  /* 0x000000805d5dd824 */ /* 0x000fe200078e00ff */
[----:B------:R-:W-:Y:S01]  /*4640*/  @!P5 R2UR UR9, R2 ;  /* 0x000000000209d2ca */ /* 0x000fe200000e0000 */
[----:B-1----:R-:W-:Y:S01]  /*4650*/  @!P5 IMAD.X R0, RZ, RZ, R29, P0 ;  /* 0x000000ffff00d224 */ /* 0x002fe200000e061d */
[----:B------:R-:W-:Y:S01]  /*4660*/  @!P5 R2UR UR10, R92 ;  /* 0x000000005c0ad2ca */ /* 0x000fe200000e0000 */
[----:B------:R-:W-:Y:S01]  /*4670*/  @!UP1 ULEA UR14, UR15, UR7, 0xd ;  /* 0x000000070f0e9291 */ /* 0x000fe2000f8e68ff */
[----:B------:R-:W-:Y:S01]  /*4680*/  @!P5 R2UR UR11, R93 ;  /* 0x000000005d0bd2ca */ /* 0x000fe200000e0000 */
[----:B------:R-:W-:Y:S01]  /*4690*/  UIADD3 UR15, UPT, UPT, UR15, 0x1, URZ ;  /* 0x000000010f0f7890 */ /* 0x000fe2000fffe0ff */
[----:B------:R-:W-:Y:S01]  /*46a0*/  @!P5 R2UR UR8, R0 ;  /* 0x000000000008d2ca */ /* 0x000fe200000e0000 */
[----:B------:R-:W-:Y:S01]  /*46b0*/  IMAD.IADD R92, R10, 0x1, R90 ;  /* 0x000000010a5c7824 */ /* 0x000fe200078e025a */
[C---:B------:R-:W-:Y:S01]  /*46c0*/  ISETP.NE.AND P0, PT, R26.reuse, 0x2, PT ;  /* 0x000000021a00780c */ /* 0x040fe20003f05270 */
[----:B------:R-:W-:Y:S03]  /*46d0*/  IMAD.IADD R93, R11, 0x1, R91 ;  /* 0x000000010b5d7824 */ /* 0x000fe600078e025b */
[----:B------:R-:W-:Y:S01]  /*46e0*/  SEL R0, RZ, 0x1, P0 ;  /* 0x00000001ff007807 */ /* 0x000fe20000000000 */
[----:B------:R-:W-:Y:S01]  /*46f0*/  IMAD.U32 R8, RZ, RZ, UR9 ;  /* 0x00000009ff087e24 */ /* 0x000fe2000f8e00ff */
[----:B------:R-:W-:Y:S01]  /*4700*/  UIADD3 UR9, UPT, UPT, UR13, 0x50, URZ ;  /* 0x000000500d097890 */ /* 0x000fe2000fffe0ff */
[----:B------:R-:W-:Y:S02]  /*4710*/  SEL R26, R26, RZ, P0 ;  /* 0x000000ff1a1a7207 */ /* 0x000fe40000000000 */
[----:B------:R-:W-:Y:S02]  /*4720*/  LOP3.LUT R25, R25, R0, RZ, 0x3c, !PT ;  /* 0x0000000019197212 */ /* 0x000fe400078e3cff */
[----:B------:R-:W-:Y:S01]  /*4730*/  IMAD.U32 R9, RZ, RZ, UR8 ;  /* 0x00000008ff097e24 */ /* 0x000fe2000f8e00ff */
[----:B------:R-:W-:Y:S01]  /*4740*/  @!P5 R2UR UR18, R8 ;  /* 0x000000000812d2ca */ /* 0x000fe200000e0000 */
[----:B------:R-:W-:Y:S01]  /*4750*/  @!UP1 UIADD3 UR8, UPT, UPT, UR14, 0x200, URZ ;  /* 0x000002000e089890 */ /* 0x000fe2000fffe0ff */
[----:B------:R-:W-:Y:S02]  /*4760*/  VOTEU.ALL UP1, P5 ;  /* 0x0000000000ff7886 */ /* 0x000fe40002820000 */
[----:B------:R-:W-:Y:S01]  /*4770*/  @!P5 R2UR UR19, R9 ;  /* 0x000000000913d2ca */ /* 0x000fe200000e0000 */
[----:B------:R-:W-:Y:S11]  /*4780*/  UPRMT UR14, UR37, 0x654, UR9 ;  /* 0x00000654250e7896 */ /* 0x000ff60008000009 */
[----:B------:R-:W-:Y:S01]  /*4790*/  @!UPT UIADD3 URZ, UPT, UPT, URZ, URZ, URZ ;  /* 0x000000fffffff290 */ /* 0x000fe2000fffe0ff */
[----:B------:R2:W-:Y:S01]  /*47a0*/  @!UP1 UTMALDG.3D [UR8], [UR18], desc[UR16] ;  /* 0x00001008120095b4 */ /* 0x0005e20008011000 */
[----:B------:R2:W-:Y:S01]  /*47b0*/  @!P5 SYNCS.ARRIVE.TRANS64.RED.A0TR RZ, [UR13+0x50], R23 ;  /* 0x00005017ffffd9a7 */ /* 0x0005e2000830040d */
[----:B------:R-:W-:Y:S04]  /*47c0*/  UISETP.NE.AND UP1, UPT, UR15, 0x2, UPT ;  /* 0x000000020f00788c */ /* 0x000fe8000bf25270 */
[----:B------:R-:W-:Y:S02]  /*47d0*/  USEL UR13, URZ, 0x1, UP1 ;  /* 0x00000001ff0d7887 */ /* 0x000fe40008800000 */
[----:B------:R-:W-:Y:S02]  /*47e0*/  USEL UR15, UR15, URZ, UP1 ;  /* 0x000000ff0f0f7287 */ /* 0x000fe40008800000 */
[----:B------:R-:W-:Y:S02]  /*47f0*/  UPLOP3.LUT UP1, UPT, UPT, UPT, UPT, 0x80, 0x8 ;  /* 0x000000000008789c */ /* 0x000fe40003f2f070 */
[----:B------:R-:W-:Y:S01]  /*4800*/  LOP3.LUT R27, R27, UR13, RZ, 0x3c, !PT ;  /* 0x0000000d1b1b7c12 */ /* 0x000fe2000f8e3cff */
[----:B------:R-:W-:Y:S01]  /*4810*/  SYNCS.ARRIVE.TRANS64.RED.A1T0 RZ, [UR14], RZ ;  /* 0x000000ffffff79a7 */ /* 0x000fe2000810040e */
[----:B------:R-:W-:Y:S07]  /*4820*/  @P3 BRA `(.L_x_76) ;  /* 0xfffffff400983947 */ /* 0x000fee000383ffff */
[----:B------:R-:W-:Y:S01]  /*4830*/  UIADD3 UR7, UPT, UPT, UR7, 0x60, URZ ;  /* 0x0000006007077890 */ /* 0x000fe2000fffe0ff */
[----:B------:R-:W-:-:S03]  /*4840*/  SHF.L.U32 R2, R27, 0x1f, RZ ;  /* 0x0000001f1b027819 */ /* 0x000fc600000006ff */
[----:B------:R-:W-:-:S09]  /*4850*/  ULEA UR4, UR15, UR7, 0x3 ;  /* 0x000000070f047291 */ /* 0x000fd2000f8e18ff */
[----:B------:R-:W1:Y:S02]  /*4860*/  SYNCS.PHASECHK.TRANS64.TRYWAIT P0, [UR4], R2 ;  /* 0x00000002ff0075a7 */ /* 0x000e640008001104 */
[----:B-1----:R-:W-:Y:S05]  /*4870*/  @!P0 BRA `(.L_x_77) ;  /* 0x0000002400b48947 */ /* 0x002fea0003800000 */
.L_x_137:
[----:B------:R-:W-:-:S04]  /*4880*/  UIADD3 UR5, UPT, UPT, UR15, 0x1, URZ ;  /* 0x000000010f057890 */ /* 0x000fc8000fffe0ff */
[----:B------:R-:W-:-:S04]  /*4890*/  UISETP.NE.AND UP0, UPT, UR5, 0x2, UPT ;  /* 0x000000020500788c */ /* 0x000fc8000bf05270 */
[----:B------:R-:W-:Y:S02]  /*48a0*/  USEL UR4, URZ, 0x1, UP0 ;  /* 0x00000001ff047887 */ /* 0x000fe40008000000 */
[----:B------:R-:W-:-:S04]  /*48b0*/  USEL UR5, UR5, URZ, UP0 ;  /* 0x000000ff05057287 */ /* 0x000fc80008000000 */
[----:B------:R-:W-:Y:S01]  /*48c0*/  ULEA UR5, UR5, UR7, 0x3 ;  /* 0x0000000705057291 */ /* 0x000fe2000f8e18ff */
[----:B-1----:R-:W-:-:S04]  /*48d0*/  LOP3.LUT R2, R27, UR4, RZ, 0x3c, !PT ;  /* 0x000000041b027c12 */ /* 0x002fc8000f8e3cff */
[----:B------:R-:W-:Y:S01]  /*48e0*/  SHF.L.U32 R2, R2, 0x1f, RZ ;  /* 0x0000001f02027819 */ /* 0x000fe200000006ff */
[----:B------:R-:W-:-:S07]  /*48f0*/  IMAD.U32 R0, RZ, RZ, UR5 ;  /* 0x00000005ff007e24 */ /* 0x000fce000f8e00ff */
.L_x_78:
[----:B-1----:R1:W3:Y:S02]  /*4900*/  SYNCS.PHASECHK.TRANS64.TRYWAIT P0, [R0+URZ], R2 ;  /* 0x00000002000075a7 */ /* 0x0022e400080011ff */
[----:B---3--:R-:W-:Y:S05]  /*4910*/  @!P0 NANOSLEEP.SYNCS 0x989680 ;  /* 0x009896800000895d */ /* 0x008fea0003900000 */
[----:B------:R-:W3:Y:S02]  /*4920*/  @!P0 SYNCS.PHASECHK.TRANS64 P0, [R0+URZ], R2 ;  /* 0x00000002000085a7 */ /* 0x000ee400080010ff */
[----:B--23--:R-:W-:Y:S05]  /*4930*/  @P0 EXIT ;  /* 0x000000000000094d */ /* 0x00cfea0003800000 */
[----:B------:R-:W-:Y:S05]  /*4940*/  BRA `(.L_x_78) ;  /* 0xfffffffc00ec7947 */ /* 0x000fea000383ffff */
.L_x_68:
[----:B------:R-:W-:-:S06]  /*4950*/  UISETP.GE.AND UP1, UPT, UR8, 0x4, UPT ;  /* 0x000000040800788c */ /* 0x000fcc000bf26270 */
[----:B------:R-:W-:-:S13]  /*4960*/  PLOP3.LUT P0, PT, PT, PT, UP1, 0x80, 0x8 ;  /* 0x000000000008781c */ /* 0x000fda0003f0f018 */
[----:B------:R-:W-:Y:S05]  /*4970*/  @!P0 EXIT ;  /* 0x000000000000894d */ /* 0x000fea0003800000 */
[----:B------:R-:W-:Y:S01]  /*4980*/  BAR.SYNC.DEFER_BLOCKING 0x6, 0xa0 ;  /* 0x0182800000007b1d */ /* 0x000fe20000010000 */
[C---:B------:R-:W-:Y:S01]  /*4990*/  IMAD.SHL.U32 R2, R108.reuse, 0x20, RZ ;  /* 0x000000206c027824 */ /* 0x040fe200078e00ff */
[C---:B------:R-:W-:Y:S01]  /*49a0*/  LOP3.LUT R106, R108.reuse, 0x2, RZ, 0xc0, !PT ;  /* 0x000000026c6a7812 */ /* 0x040fe200078ec0ff */
[C---:B------:R-:W-:Y:S01]  /*49b0*/  IMAD.SHL.U32 R107, R108.reuse, 0x4, RZ ;  /* 0x000000046c6b7824 */ /* 0x040fe200078e00ff */
[C---:B------:R-:W-:Y:S01]  /*49c0*/  LOP3.LUT R109, R108.reuse, 0x60, RZ, 0xc0, !PT ;  /* 0x000000606c6d7812 */ /* 0x040fe200078ec0ff */
[----:B------:R-:W-:Y:S01]  /*49d0*/  IMAD.U32 R46, R108, 0x10000, RZ ;  /* 0x000100006c2e7824 */ /* 0x000fe200078e00ff */
[----:B------:R-:W-:Y:S02]  /*49e0*/  UMOV UR42, 0x400 ;  /* 0x00000400002a7882 */ /* 0x000fe40000000000 */
[----:B------:R-:W1:Y:S01]  /*49f0*/  LDC R98, c[0x0][0x370] ;  /* 0x0000dc00ff627b82 */ /* 0x000e620000000800 */
[----:B------:R-:W-:Y:S01]  /*4a00*/  ULEA UR42, UR37, UR42, 0x18 ;  /* 0x0000002a252a7291 */ /* 0x000fe2000f8ec0ff */
[----:B------:R-:W-:Y:S01]  /*4a10*/  LOP3.LUT R3, R2, 0xc0, RZ, 0xc0, !PT ;  /* 0x000000c002037812 */ /* 0x000fe200078ec0ff */
[----:B------:R-:W-:Y:S01]  /*4a20*/  IMAD.MOV R106, RZ, RZ, -R106 ;  /* 0x000000ffff6a7224 */ /* 0x000fe200078e0a6a */
[----:B------:R-:W-:Y:S01]  /*4a30*/  LOP3.LUT R108, R108, 0x4, RZ, 0xc0, !PT ;  /* 0x000000046c6c7812 */ /* 0x000fe200078ec0ff */
[----:B------:R-:W-:Y:S01]  /*4a40*/  UIADD3 UR44, UPT, UPT, UR42, 0x200, URZ ;  /* 0x000002002a2c7890 */ /* 0x000fe2000fffe0ff */
[----:B------:R-:W-:Y:S01]  /*4a50*/  LOP3.LUT R107, R3, 0x18, R107, 0xf8, !PT ;  /* 0x00000018036b7812 */ /* 0x000fe200078ef86b */
[----:B------:R-:W-:Y:S01]  /*4a60*/  HFMA2 R45, -RZ, RZ, 0, 0 ;  /* 0x00000000ff2d7431 */ /* 0x000fe200000001ff */
[----:B------:R-:W2:Y:S01]  /*4a70*/  LDC R42, c[0x0][0xb0c] ;  /* 0x0002c300ff2a7b82 */ /* 0x000ea20000000800 */
[----:B------:R-:W-:Y:S01]  /*4a80*/  LOP3.LUT R46, R46, 0x600000, RZ, 0xc0, !PT ;  /* 0x006000002e2e7812 */ /* 0x000fe200078ec0ff */
[----:B------:R-:W-:Y:S01]  /*4a90*/  IMAD.MOV R105, RZ, RZ, -R108 ;  /* 0x000000ffff697224 */ /* 0x000fe200078e0a6c */
[----:B------:R-:W-:Y:S01]  /*4aa0*/  LOP3.LUT R107, R107, 0xf20, R2, 0xf8, !PT ;  /* 0x00000f206b6b7812 */ /* 0x000fe200078ef802 */
[----:B------:R-:W-:Y:S01]  /*4ab0*/  IMAD.MOV.U32 R104, RZ, RZ, 0x1 ;  /* 0x00000001ff687424 */ /* 0x000fe200078e00ff */
[----:B------:R-:W-:Y:S01]  /*4ac0*/  CS2R R102, SRZ ;  /* 0x0000000000667805 */ /* 0x000fe2000001ff00 */
[----:B------:R-:W-:Y:S01]  /*4ad0*/  IMAD.MOV.U32 R116, RZ, RZ, RZ ;  /* 0x000000ffff747224 */ /* 0x000fe200078e00ff */
[----:B------:R-:W-:Y:S01]  /*4ae0*/  CS2R R100, SRZ ;  /* 0x0000000000647805 */ /* 0x000fe2000001ff00 */
[----:B------:R-:W4:Y:S01]  /*4af0*/  LDC R96, c[0x0][0xb20] ;  /* 0x0002c800ff607b82 */ /* 0x000f220000000800 */
[----:B------:R-:W3:Y:S01]  /*4b00*/  LDS R0, [UR42+0x130] ;  /* 0x0001302aff007984 */ /* 0x000ee20008000800 */
[----:B------:R-:W-:Y:S01]  /*4b10*/  SHF.L.U32 R106, R106, 0x4, RZ ;  /* 0x000000046a6a7819 */ /* 0x000fe200000006ff */
[----:B------:R-:W-:Y:S01]  /*4b20*/  IMAD.SHL.U32 R105, R105, 0x10, RZ ;  /* 0x0000001069697824 */ /* 0x000fe200078e00ff */
[----:B------:R-:W-:Y:S01]  /*4b30*/  LEA R107, R107, UR44, 0x1 ;  /* 0x0000002c6b6b7c11 */ /* 0x000fe2000f8e08ff */
[----:B------:R-:W1:Y:S03]  /*4b40*/  LDCU.64 UR46, c[0x0][0x348] ;  /* 0x00006900ff2e77ac */ /* 0x000e660008000a00 */
[----:B------:R-:W1:Y:S01]  /*4b50*/  LDC R41, c[0x0][0xb30] ;  /* 0x0002cc00ff297b82 */ /* 0x000e620000000800 */
[----:B------:R-:W1:Y:S01]  /*4b60*/  LDCU.64 UR38, c[0x0][0x888] ;  /* 0x00011100ff2677ac */ /* 0x000e620008000a00 */
[----:B------:R-:W-:-:S06]  /*4b70*/  UMOV UR43, URZ ;  /* 0x000000ff002b7c82 */ /* 0x000fcc0008000000 */
[----:B------:R-:W1:Y:S08]  /*4b80*/  LDC.64 R88, c[0x0][0xb10] ;  /* 0x0002c400ff587b82 */ /* 0x000e700000000a00 */
[----:B------:R-:W1:Y:S08]  /*4b90*/  LDC.64 R38, c[0x0][0xb18] ;  /* 0x0002c600ff267b82 */ /* 0x000e700000000a00 */
[----:B------:R-:W1:Y:S08]  /*4ba0*/  LDC.64 R84, c[0x0][0x888] ;  /* 0x00022200ff547b82 */ /* 0x000e700000000a00 */
[----:B------:R-:W1:Y:S01]  /*4bb0*/  LDC.64 R36, c[0x0][0xb28] ;  /* 0x0002ca00ff247b82 */ /* 0x000e620000000a00 */
[----:B---3--:R-:W-:-:S07]  /*4bc0*/  IMAD.IADD R46, R0, 0x1, R46 ;  /* 0x00000001002e7824 */ /* 0x008fce00078e022e */
[----:B------:R-:W3:Y:S08]  /*4bd0*/  LDC.64 R86, c[0x0][0x890] ;  /* 0x00022400ff567b82 */ /* 0x000ef00000000a00 */
[----:B------:R-:W1:Y:S08]  /*4be0*/  LDC.64 R82, c[0x0][0x8b0] ;  /* 0x00022c00ff527b82 */ /* 0x000e700000000a00 */
[----:B------:R-:W1:Y:S08]  /*4bf0*/  LDC.64 R80, c[0x0][0x8a8] ;  /* 0x00022a00ff507b82 */ /* 0x000e700000000a00 */
[----:B--2-4-:R-:W1:Y:S02]  /*4c00*/  LDC R97, c[0x0][0x374] ;  /* 0x0000dd00ff617b82 */ /* 0x014e640000000800 */
.L_x_98:
[----:B------:R-:W-:Y:S02]  /*4c10*/  LEA R0, R116, UR42, 0x3 ;  /* 0x0000002a74007c11 */ /* 0x000fe4000f8e18ff */
[----:B------:R-:W-:Y:S02]  /*4c20*/  SHF.L.U32 R2, R102, 0x1f, RZ ;  /* 0x0000001f66027819 */ /* 0x000fe400000006ff */
[----:B-1----:R-:W-:Y:S02]  /*4c30*/  LEA R16, R116, UR42, 0x4 ;  /* 0x0000002a74107c11 */ /* 0x002fe4000f8e20ff */
[----:B--2---:R-:W2:Y:S02]  /*4c40*/  SYNCS.PHASECHK.TRANS64.TRYWAIT P0, [R0+URZ+0x80], R2 ;  /* 0x00008002000075a7 */ /* 0x004ea400080011ff */
[----:B--2---:R-:W-:Y:S05]  /*4c50*/  @!P0 BRA `(.L_x_79) ;  /* 0x0000002000d48947 */ /* 0x004fea0003800000 */
.L_x_138:
[----:B------:R-:W4:Y:S01]  /*4c60*/  LDC.64 R10, c[0x0][0xb10] ;  /* 0x0002c400ff0a7b82 */ /* 0x000f220000000a00 */
[----:B------:R-:W3:Y:S01]  /*4c70*/  LDS.128 R16, [R16+0x110] ;  /* 0x0001100010107984 */ /* 0x000ee20000000c00 */
[----:B-1----:R-:W-:Y:S01]  /*4c80*/  ISETP.NE.AND P1, PT, R41, 0x1, PT ;  /* 0x000000012900780c */ /* 0x002fe20003f25270 */
[----:B--2---:R-:W-:Y:S01]  /*4c90*/  VIADD R0, R0, 0x90 ;  /* 0x0000009000007836 */ /* 0x004fe20000000000 */
[----:B------:R-:W-:Y:S04]  /*4ca0*/  ISETP.GE.AND P0, PT, R40, 0x1, PT ;  /* 0x000000012800780c */ /* 0x000fe80003f06270 */
[----:B------:R-:W1:Y:S01]  /*4cb0*/  LDC.64 R8, c[0x0][0xb18] ;  /* 0x0002c600ff087b82 */ /* 0x000e620000000a00 */
[----:B------:R-:W-:Y:S01]  /*4cc0*/  PRMT R0, RZ, 0x654, R0 ;  /* 0x00000654ff007816 */ /* 0x000fe20000000000 */
[----:B------:R-:W-:Y:S01]  /*4cd0*/  @!PT LDS RZ, [RZ] ;  /* 0x00000000fffff984 */ /* 0x000fe20000000800 */
[----:B------:R-:W-:Y:S01]  /*4ce0*/  @!PT LDS RZ, [RZ] ;  /* 0x00000000fffff984 */ /* 0x000fe20000000800 */
[----:B------:R-:W-:Y:S01]  /*4cf0*/  @!PT LDS RZ, [RZ] ;  /* 0x00000000fffff984 */ /* 0x000fe20000000800 */
[----:B------:R-:W-:Y:S01]  /*4d00*/  @!PT LDS RZ, [RZ] ;  /* 0x00000000fffff984 */ /* 0x000fe20000000800 */
[----:B------:R2:W-:Y:S06]  /*4d10*/  MEMBAR.ALL.CTA ;  /* 0x0000000000007992 */ /* 0x0005ec0000008000 */
[----:B--2---:R-:W2:Y:S01]  /*4d20*/  FENCE.VIEW.ASYNC.S ;  /* 0x00000000000073c6 */ /* 0x004ea20000000000 */
[----:B------:R-:W1:Y:S08]  /*4d30*/  @!P1 LDC R12, c[0x0][0xb20] ;  /* 0x0002c800ff0c9b82 */ /* 0x000e700000000800 */
[----:B------:R-:W1:Y:S01]  /*4d40*/  @!P1 LDC R7, c[0x0][0xb0c] ;  /* 0x0002c300ff079b82 */ /* 0x000e620000000800 */
[----:B--2---:R2:W-:Y:S01]  /*4d50*/  SYNCS.ARRIVE.TRANS64.RED.A1T0 RZ, [R0+URZ], RZ ;  /* 0x000000ff00ff79a7 */ /* 0x0045e200081004ff */
[----:B---3--:R-:W-:Y:S04]  /*4d60*/  LOP3.LUT P4, RZ, R18, 0x1, RZ, 0xc0, !PT ;  /* 0x0000000112ff7812 */ /* 0x008fe8000788c0ff */
[----:B------:R-:W-:Y:S09]  /*4d70*/  P2R R110, PR, RZ, 0x10 ;  /* 0x00000010ff6e7803 */ /* 0x000ff20000000000 */
[----:B------:R-:W-:Y:S02]  /*4d80*/  @P4 MOV R44, R16 ;  /* 0x00000010002c4202 */ /* 0x000fe40000000f00 */
[----:B------:R-:W-:Y:S01]  /*4d90*/  @P4 LOP3.LUT R43, R17, 0xffff, RZ, 0xc0, !PT ;  /* 0x0000ffff112b4812 */ /* 0x000fe200078ec0ff */
[----:B--2-4-:R-:W-:Y:S06]  /*4da0*/  @!P0 BRA `(.L_x_80) ;  /* 0x0000000000a48947 */ /* 0x014fec0003800000 */
[-C--:B------:R-:W-:Y:S01]  /*4db0*/  IMAD.HI.U32 R0, R97, R39.reuse, RZ ;  /* 0x0000002761007227 */ /* 0x080fe200078e00ff */
[----:B------:R-:W-:Y:S02]  /*4dc0*/  ISETP.NE.AND P0, PT, R38, 0x1, PT ;  /* 0x000000012600780c */ /* 0x000fe40003f05270 */
[----:B------:R-:W-:Y:S01]  /*4dd0*/  ISETP.NE.AND P2, PT, R40, 0x1, PT ;  /* 0x000000012800780c */ /* 0x000fe20003f45270 */
[----:B------:R-:W-:Y:S01]  /*4de0*/  IMAD.HI.U32 R4, R98, R88, RZ ;  /* 0x0000005862047227 */ /* 0x000fe200078e00ff */
[----:B------:R-:W-:Y:S02]  /*4df0*/  SHF.R.U32.HI R0, RZ, R96, R0 ;  /* 0x00000060ff007219 */ /* 0x000fe40000011600 */
[----:B------:R-:W-:Y:S01]  /*4e00*/  ISETP.NE.AND P3, PT, R42, 0x1, PT ;  /* 0x000000012a00780c */ /* 0x000fe20003f65270 */
[----:B------:R-:W-:Y:S01]  /*4e10*/  IMAD.HI.U32 R6, R43, R39, RZ ;  /* 0x000000272b067227 */ /* 0x000fe200078e00ff */
[-C--:B------:R-:W-:Y:S02]  /*4e20*/  SHF.R.U32.HI R4, RZ, R89.reuse, R4 ;  /* 0x00000059ff047219 */ /* 0x080fe40000011604 */
        /* <DEDUP_REMOVED lines=14> */
[C---:B------:R-:W-:Y:S03]  /*4f10*/  IMAD.HI.U32 R0, R3.reuse, R36, RZ ;  /* 0x0000002403007227 */ /* 0x040fe600078e00ff */
[C---:B------:R-:W-:Y:S02]  /*4f20*/  ISETP.GE.OR P0, PT, R2.reuse, R5, P0 ;  /* 0x000000050200720c */ /* 0x040fe40000706670 */
[----:B------:R-:W-:Y:S04]  /*4f30*/  SHF.R.U32.HI R0, RZ, R37, R0 ;  /* 0x00000025ff007219 */ /* 0x000fe80000011600 */
[C---:B------:R-:W-:Y:S05]  /*4f40*/  SEL R6, R3.reuse, R0, !P2 ;  /* 0x0000000003067207 */ /* 0x040fea0005000000 */
        /* <DEDUP_REMOVED lines=14> */
[----:B------:R-:W-:Y:S07]  /*5030*/  IMAD R43, R3, R38, R43 ;  /* 0x00000026032b7224 */ /* 0x000fee00078e022b */
.L_x_80:
[----:B------:R-:W-:Y:S01]  /*5040*/  @!P1 IMAD.HI.U32 R0, R44, R10, RZ ;  /* 0x0000000a2c009227 */ /* 0x000fe200078e00ff */
[----:B-1----:R-:W-:Y:S01]  /*5050*/  @!P1 ISETP.NE.AND P0, PT, R8, 0x1, PT ;  /* 0x000000010800980c */ /* 0x002fe20003f05270 */
[----:B------:R-:W-:Y:S01]  /*5060*/  ULOP3.LUT UP0, URZ, UR44, 0x1b0, URZ, 0xc0, !UPT ;  /* 0x000001b02cff7892 */ /* 0x000fe2000f80c0ff */
[----:B------:R-:W-:Y:S01]  /*5070*/  @!P1 ISETP.NE.AND P2, PT, R7, 0x1, PT ;  /* 0x000000010700980c */ /* 0x000fe20003f45270 */
[C---:B------:R-:W-:Y:S01]  /*5080*/  @!P1 IMAD.HI.U32 R2, R43.reuse, R9, RZ ;  /* 0x000000092b029227 */ /* 0x040fe200078e00ff */
[----:B------:R-:W-:Y:S02]  /*5090*/  @!P1 SHF.R.U32.HI R0, RZ, R11, R0 ;  /* 0x0000000bff009219 */ /* 0x000fe40000011600 */
[----:B------:R-:W-:Y:S01]  /*50a0*/  @P4 SHF.R.U32.HI R99, RZ, 0x10, R17 ;  /* 0x00000010ff634819 */ /* 0x000fe20000011611 */
[----:B------:R-:W-:Y:S01]  /*50b0*/  VIADD R116, R116, 0x1 ;  /* 0x0000000174747836 */ /* 0x000fe20000000000 */
[----:B------:R-:W-:Y:S02]  /*50c0*/  @!P1 SHF.R.U32.HI R2, RZ, R12, R2 ;  /* 0x0000000cff029219 */ /* 0x000fe40000011602 */
[----:B------:R-:W-:Y:S02]  /*50d0*/  @!P1 SEL R3, R44, R0, !P2 ;  /* 0x000000002c039207 */ /* 0x000fe40005000000 */
[----:B------:R-:W-:Y:S05]  /*50e0*/  @!P1 SEL R2, R43, R2, !P0 ;  /* 0x000000022b029207 */ /* 0x000fea0004000000 */
[----:B------:R-:W-:Y:S02]  /*50f0*/  @!P1 IMAD.IADD R0, R2, 0x1, -R3 ;  /* 0x0000000102009824 */ /* 0x000fe400078e0a03 */
[----:B------:R-:W-:Y:S02]  /*5100*/  @!P1 IMAD.IADD R2, R3, 0x1, -R2 ;  /* 0x0000000103029824 */ /* 0x000fe400078e0a02 */
[----:B------:R-:W-:Y:S02]  /*5110*/  @!P1 IMAD R44, R0, R7, R44 ;  /* 0x00000007002c9224 */ /* 0x000fe400078e022c */
[----:B------:R-:W-:Y:S01]  /*5120*/  @!P1 IMAD R43, R2, R8, R43 ;  /* 0x00000008022b9224 */ /* 0x000fe200078e022b */
[----:B------:R-:W-:Y:S06]  /*5130*/  BRA.U !UP0, `(.L_x_81) ;  /* 0x00000001087c7547 */ /* 0x000fec000b800000 */
[----:B------:R-:W1:Y:S01]  /*5140*/  LDCU.64 UR8, c[0x4][0x80] ;  /* 0x01001000ff0877ac */ /* 0x000e620008000a00 */
[----:B------:R-:W-:Y:S01]  /*5150*/  MOV R2, 0x0 ;  /* 0x0000000000027802 */ /* 0x000fe20000000f00 */
[----:B------:R-:W-:Y:S02]  /*5160*/  HFMA2 R12, -RZ, RZ, 0, 5.9604644775390625e-08 ;  /* 0x00000001ff0c7431 */ /* 0x000fe400000001ff */
[----:B------:R-:W-:Y:S01]  /*5170*/  IMAD.MOV.U32 R8, RZ, RZ, 0x70 ;  /* 0x00000070ff087424 */ /* 0x000fe200078e00ff */
[----:B------:R2:W3:Y:S01]  /*5180*/  LDC.64 R14, c[0x4][R2] ;  /* 0x01000000020e7b82 */ /* 0x0004e20000000a00 */
[----:B------:R-:W4:Y:S01]  /*5190*/  LDCU.64 UR6, c[0x4][0x88] ;  /* 0x01001100ff0677ac */ /* 0x000f220008000a00 */
[----:B------:R-:W-:Y:S01]  /*51a0*/  IMAD.MOV.U32 R13, RZ, RZ, RZ ;  /* 0x000000ffff0d7224 */ /* 0x000fe200078e00ff */
[----:B------:R-:W2:Y:S01]  /*51b0*/  LDCU.64 UR4, c[0x4][0x8] ;  /* 0x01000100ff0477ac */ /* 0x000ea20008000a00 */
[----:B-1----:R-:W-:Y:S01]  /*51c0*/  MOV R5, UR9 ;  /* 0x0000000900057c02 */ /* 0x002fe20008000f00 */
[----:B------:R-:W-:Y:S01]  /*51d0*/  IMAD.U32 R4, RZ, RZ, UR8 ;  /* 0x00000008ff047e24 */ /* 0x000fe2000f8e00ff */
[----:B----4-:R-:W-:Y:S01]  /*51e0*/  MOV R7, UR7 ;  /* 0x0000000700077c02 */ /* 0x010fe20008000f00 */
[----:B------:R-:W-:Y:S01]  /*51f0*/  IMAD.U32 R6, RZ, RZ, UR6 ;  /* 0x00000006ff067e24 */ /* 0x000fe2000f8e00ff */
[----:B--2---:R-:W-:Y:S01]  /*5200*/  MOV R11, UR5 ;  /* 0x00000005000b7c02 */ /* 0x004fe20008000f00 */
[----:B------:R-:W-:Y:S02]  /*5210*/  IMAD.U32 R10, RZ, RZ, UR4 ;  /* 0x00000004ff0a7e24 */ /* 0x000fe4000f8e00ff */
[----:B------:R-:W-:Y:S07]  /*5220*/  LEPC R20, `(.L_x_82) ;  /* 0x000000001014794e */ /* 0x000fee0000000000 */
[----:B---3-5:R-:W-:Y:S05]  /*5230*/  CALL.ABS.NOINC R14 ;  /* 0x000000000e007343 */ /* 0x028fea0003c00000 */
.L_x_82:
[----:B------:R-:W1:Y:S01]  /*5240*/  LDCU.64 UR8, c[0x4][0x80] ;  /* 0x01001000ff0877ac */ /* 0x000e620008000a00 */
[----:B------:R-:W2:Y:S01]  /*5250*/  LDC.64 R2, c[0x4][R2] ;  /* 0x0100000002027b82 */ /* 0x000ea20000000a00 */
[----:B------:R-:W-:Y:S02]  /*5260*/  HFMA2 R12, -RZ, RZ, 0, 5.9604644775390625e-08 ;  /* 0x00000001ff0c7431 */ /* 0x000fe400000001ff */
[----:B------:R-:W-:Y:S02]  /*5270*/  IMAD.MOV.U32 R8, RZ, RZ, 0x70 ;  /* 0x00000070ff087424 */ /* 0x000fe400078e00ff */
[----:B------:R-:W-:Y:S01]  /*5280*/  IMAD.MOV.U32 R13, RZ, RZ, RZ ;  /* 0x000000ffff0d7224 */ /* 0x000fe200078e00ff */
[----:B------:R-:W3:Y:S01]  /*5290*/  LDCU.64 UR6, c[0x4][0x88] ;  /* 0x01001100ff0677ac */ /* 0x000ee20008000a00 */
[----:B------:R-:W4:Y:S01]  /*52a0*/  LDCU.64 UR4, c[0x4][0x8] ;  /* 0x01000100ff0477ac */ /* 0x000f220008000a00 */
[----:B-1----:R-:W-:Y:S02]  /*52b0*/  MOV R4, UR8 ;  /* 0x0000000800047c02 */ /* 0x002fe40008000f00 */
[----:B------:R-:W-:Y:S02]  /*52c0*/  MOV R5, UR9 ;  /* 0x0000000900057c02 */ /* 0x000fe40008000f00 */
[----:B---3--:R-:W-:Y:S01]  /*52d0*/  MOV R7, UR7 ;  /* 0x0000000700077c02 */ /* 0x008fe20008000f00 */
[----:B------:R-:W-:Y:S01]  /*52e0*/  IMAD.U32 R6, RZ, RZ, UR6 ;  /* 0x00000006ff067e24 */ /* 0x000fe2000f8e00ff */
[----:B----4-:R-:W-:Y:S01]  /*52f0*/  MOV R11, UR5 ;  /* 0x00000005000b7c02 */ /* 0x010fe20008000f00 */
[----:B------:R-:W-:Y:S02]  /*5300*/  IMAD.U32 R10, RZ, RZ, UR4 ;  /* 0x00000004ff0a7e24 */ /* 0x000fe4000f8e00ff */
[----:B------:R-:W-:Y:S07]  /*5310*/  LEPC R20, `(.L_x_81) ;  /* 0x000000001014794e */ /* 0x000fee0000000000 */
[----:B--2---:R-:W-:Y:S05]  /*5320*/  CALL.ABS.NOINC R2 ;  /* 0x0000000002007343 */ /* 0x004fea0003c00000 */
.L_x_81:
[----:B------:R-:W-:Y:S01]  /*5330*/  ISETP.NE.U32.AND P2, PT, R86, RZ, PT ;  /* 0x000000ff5600720c */ /* 0x000fe20003f45070 */
[----:B------:R-:W-:Y:S01]  /*5340*/  UISETP.NE.AND UP1, UPT, UR45, URZ, UPT ;  /* 0x000000ff2d00728c */ /* 0x000fe2000bf25270 */
[----:B------:R-:W-:Y:S02]  /*5350*/  ISETP.NE.U32.AND P4, PT, R82, RZ, PT ;  /* 0x000000ff5200720c */ /* 0x000fe40003f85070 */
[----:B------:R-:W-:Y:S02]  /*5360*/  ISETP.NE.AND.EX P2, PT, R87, RZ, PT, P2 ;  /* 0x000000ff5700720c */ /* 0x000fe40003f45320 */
[----:B------:R-:W-:Y:S02]  /*5370*/  PLOP3.LUT P1, PT, PT, PT, PT, 0x8, 0x80 ;  /* 0x000000000080781c */ /* 0x000fe40003f2e170 */
[----:B------:R-:W-:Y:S02]  /*5380*/  PLOP3.LUT P0, PT, PT, PT, UP1, 0x80, 0x8 ;  /* 0x000000000008781c */ /* 0x000fe40003f0f018 */
[----:B------:R-:W-:Y:S02]  /*5390*/  ISETP.NE.AND.EX P4, PT, R83, RZ, PT, P4 ;  /* 0x000000ff5300720c */ /* 0x000fe40003f85340 */
[----:B------:R-:W1:Y:S09]  /*53a0*/  @UP1 LDCU.64 UR4, c[0x0][0x888] ;  /* 0x00011100ff0417ac */ /* 0x000e720008000a00 */
[----:B------:R-:W-:Y:S01]  /*53b0*/  @P0 PLOP3.LUT P1, PT, P2, PT, PT, 0x80, 0x8 ;  /* 0x000000000008081c */ /* 0x000fe2000172f070 */
[----:B-1----:R-:W-:Y:S04]  /*53c0*/  @UP1 UISETP.NE.U32.AND UP0, UPT, UR4, URZ, UPT ;  /* 0x000000ff0400128c */ /* 0x002fe8000bf05070 */
[----:B------:R-:W-:Y:S04]  /*53d0*/  @UP1 UISETP.NE.AND.EX UP0, UPT, UR5, URZ, UPT, UP0 ;  /* 0x000000ff0500128c */ /* 0x000fe8000bf05300 */
[----:B------:R-:W-:Y:S01]  /*53e0*/  @UP1 USEL UR4, URZ, 0xffffffff, UP0 ;  /* 0xffffffffff041887 */ /* 0x000fe20008000000 */
[----:B------:R-:W-:Y:S11]  /*53f0*/  @!P2 BRA `(.L_x_83) ;  /* 0x00000000002ca947 */ /* 0x000ff60003800000 */
[----:B------:R-:W-:Y:S01]  /*5400*/  ISETP.NE.U32.AND P3, PT, R84, RZ, PT ;  /* 0x000000ff5400720c */ /* 0x000fe20003f65070 */
[----:B------:R-:W-:Y:S03]  /*5410*/  IMAD.MOV.U32 R94, RZ, RZ, 0x1 ;  /* 0x00000001ff5e7424 */ /* 0x000fe600078e00ff */
[----:B------:R-:W-:Y:S11]  /*5420*/  ISETP.NE.AND.EX P3, PT, R85, RZ, PT, P3 ;  /* 0x000000ff5500720c */ /* 0x000ff60003f65330 */
[----:B------:R-:W-:Y:S02]  /*5430*/  @!UPT UIADD3 URZ, UPT, UPT, URZ, URZ, URZ ;  /* 0x000000fffffff290 */ /* 0x000fe4000fffe0ff */
[----:B------:R-:W1:Y:S01]  /*5440*/  @P3 LDC.64 R2, c[0x0][0x888] ;  /* 0x00022200ff023b82 */ /* 0x000e620000000a00 */
[----:B------:R-:W-:Y:S04]  /*5450*/  @P3 IMAD R0, R86, UR36, RZ ;  /* 0x0000002456003c24 */ /* 0x000fe8000f8e02ff */
[----:B-1----:R-:W-:Y:S04]  /*5460*/  @P3 IMAD.WIDE R2, R0, 0x4, R2 ;  /* 0x0000000400023825 */ /* 0x002fe800078e0202 */
[----:B------:R-:W-:Y:S01]  /*5470*/  HFMA2 R0, -RZ, RZ, 0, 5.9604644775390625e-08 ;  /* 0x00000001ff007431 */ /* 0x000fe200000001ff */
[----:B-----5:R1:W5:Y:S04]  /*5480*/  @P3 LDG.E R48, desc[UR40][R2.64] ;  /* 0x0000002802303981 */ /* 0x020368000c1e1900 */
[----:B------:R-:W-:Y:S01]  /*5490*/  @!P3 PRMT R94, R0, 0x7610, R94 ;  /* 0x00007610005eb816 */ /* 0x000fe2000000005e */
[----:B-1----:R-:W2:Y:S06]  /*54a0*/  @!P3 LDC R48, c[0x0][0x880] ;  /* 0x00022000ff30bb82 */ /* 0x002eac0000000800 */
.L_x_83:
[----:B------:R-:W-:Y:S05]  /*54b0*/  @!P4 BRA `(.L_x_84) ;  /* 0x000000000020c947 */ /* 0x000fea0003800000 */
[----:B------:R-:W-:Y:S04]  /*54c0*/  ISETP.NE.U32.AND P3, PT, R80, RZ, PT ;  /* 0x000000ff5000720c */ /* 0x000fe80003f65070 */
[----:B------:R-:W-:Y:S11]  /*54d0*/  ISETP.NE.AND.EX P3, PT, R81, RZ, PT, P3 ;  /* 0x000000ff5100720c */ /* 0x000ff60003f65330 */
[----:B------:R-:W-:Y:S02]  /*54e0*/  @!UPT UIADD3 URZ, UPT, UPT, URZ, URZ, URZ ;  /* 0x000000fffffff290 */ /* 0x000fe4000fffe0ff */
[----:B------:R-:W1:Y:S01]  /*54f0*/  @P3 LDC.64 R2, c[0x0][0x8a8] ;  /* 0x00022a00ff023b82 */ /* 0x000e620000000a00 */
[----:B------:R-:W-:Y:S04]  /*5500*/  @P3 IMAD R0, R82, UR36, RZ ;  /* 0x0000002452003c24 */ /* 0x000fe8000f8e02ff */
[----:B-1----:R-:W-:Y:S05]  /*5510*/  @P3 IMAD.WIDE R2, R0, 0x4, R2 ;  /* 0x0000000400023825 */ /* 0x002fea00078e0202 */
[----:B-----5:R1:W5:Y:S02]  /*5520*/  @P3 LDG.E R47, desc[UR40][R2.64] ;  /* 0x00000028022f3981 */ /* 0x020364000c1e1900 */
[----:B-1----:R-:W3:Y:S02]  /*5530*/  @!P3 LDC R47, c[0x0][0x8a0] ;  /* 0x00022800ff2fbb82 */ /* 0x002ee40000000800 */
.L_x_84:
[----:B--2--5:R-:W-:Y:S01]  /*5540*/  @P0 FSETP.NEU.AND P4, PT, R48, RZ, PT ;  /* 0x000000ff3000020b */ /* 0x024fe20003f8d000 */
[----:B------:R-:W-:Y:S01]  /*5550*/  IMAD.U32 R0, RZ, RZ, UR4 ;  /* 0x00000004ff007e24 */ /* 0x000fe2000f8e00ff */
[----:B------:R-:W-:Y:S01]  /*5560*/  @P0 LOP3.LUT P3, RZ, R94, 0xff, RZ, 0xc0, !PT ;  /* 0x000000ff5eff0812 */ /* 0x000fe2000786c0ff */
[C---:B------:R-:W-:Y:S01]  /*5570*/  IMAD.SHL.U32 R115, R101.reuse, 0x2000, RZ ;  /* 0x0000200065737824 */ /* 0x040fe200078e00ff */
[----:B------:R-:W-:Y:S01]  /*5580*/  @P0 SEL R2, RZ, 0xffffffff, P4 ;  /* 0xffffffffff020807 */ /* 0x000fe20002000000 */
[----:B------:R-:W-:Y:S01]  /*5590*/  BSSY B1, `(.L_x_85) ;  /* 0x0000039000017945 */ /* 0x000fe20003800000 */
[----:B------:R-:W-:Y:S01]  /*55a0*/  LEA R3, R101, UR42, 0x3 ;  /* 0x0000002a65037c11 */ /* 0x000fe2000f8e18ff */
[----:B------:R-:W-:Y:S01]  /*55b0*/  IMAD.IADD R114, R107, 0x1, R115 ;  /* 0x000000016b727824 */ /* 0x000fe200078e0273 */
[----:B------:R-:W-:Y:S02]  /*55c0*/  @P1 SEL R2, R0, R2, !P3 ;  /* 0x0000000200021207 */ /* 0x000fe40005800000 */
[----:B------:R-:W-:Y:S02]  /*55d0*/  CS2R R78, SRZ ;  /* 0x00000000004e7805 */ /* 0x000fe4000001ff00 */
[----:B------:R-:W-:Y:S01]  /*55e0*/  LOP3.LUT R0, R104, 0x1, RZ, 0x3c, !PT ;  /* 0x0000000168007812 */ /* 0x000fe200078e3cff */
[--C-:B------:R-:W-:Y:S01]  /*55f0*/  IMAD.IADD R113, R106, 0x1, R114.reuse ;  /* 0x000000016a717824 */ /* 0x100fe200078e0272 */
[----:B------:R-:W-:Y:S02]  /*5600*/  @P0 LOP3.LUT R2, R2, 0x1, RZ, 0xc0, !PT ;  /* 0x0000000102020812 */ /* 0x000fe400078ec0ff */
[----:B------:R-:W-:Y:S02]  /*5610*/  CS2R R76, SRZ ;  /* 0x00000000004c7805 */ /* 0x000fe4000001ff00 */
[----:B------:R-:W-:Y:S02]  /*5620*/  LEA R16, R45, UR42, 0x3 ;  /* 0x0000002a2d107c11 */ /* 0x000fe4000f8e18ff */
[----:B------:R-:W-:Y:S02]  /*5630*/  CS2R R70, SRZ ;  /* 0x0000000000467805 */ /* 0x000fe4000001ff00 */
[----:B------:R-:W-:Y:S02]  /*5640*/  ISETP.NE.U32.OR P5, PT, R2, 0x1, !P0 ;  /* 0x000000010200780c */ /* 0x000fe400047a5470 */
[----:B------:R-:W-:Y:S02]  /*5650*/  CS2R R68, SRZ ;  /* 0x0000000000447805 */ /* 0x000fe4000001ff00 */
[----:B------:R-:W-:Y:S02]  /*5660*/  SHF.L.U32 R4, R103, 0x1f, RZ ;  /* 0x0000001f67047819 */ /* 0x000fe400000006ff */
[----:B------:R-:W-:Y:S02]  /*5670*/  CS2R R62, SRZ ;  /* 0x00000000003e7805 */ /* 0x000fe4000001ff00 */
[----:B------:R-:W-:Y:S02]  /*5680*/  PLOP3.LUT P4, PT, PT, PT, PT, 0x8, 0x80 ;  /* 0x000000000080781c */ /* 0x000fe40003f8e170 */
[----:B------:R-:W-:Y:S02]  /*5690*/  CS2R R60, SRZ ;  /* 0x00000000003c7805 */ /* 0x000fe4000001ff00 */
[----:B------:R-:W-:Y:S02]  /*56a0*/  P2R R117, PR, RZ, 0x20 ;  /* 0x00000020ff757803 */ /* 0x000fe40000000000 */
[----:B------:R-:W-:Y:S02]  /*56b0*/  CS2R R54, SRZ ;  /* 0x0000000000367805 */ /* 0x000fe4000001ff00 */
[----:B------:R-:W-:Y:S01]  /*56c0*/  CS2R R52, SRZ ;  /* 0x0000000000347805 */ /* 0x000fe2000001ff00 */
[----:B------:R-:W-:Y:S02]  /*56d0*/  IMAD.IADD R112, R105, 0x1, R114 ;  /* 0x0000000169707824 */ /* 0x000fe400078e0272 */
[----:B------:R-:W-:Y:S01]  /*56e0*/  IMAD R111, R108, -0x10, R113 ;  /* 0xfffffff06c6f7824 */ /* 0x000fe200078e0271 */
[----:B------:R-:W-:Y:S04]  /*56f0*/  @P5 SHF.L.U32 R2, R0, 0x1f, RZ ;  /* 0x0000001f00025819 */ /* 0x000fe800000006ff */
[----:B------:R1:W2:Y:S01]  /*5700*/  @P5 SYNCS.PHASECHK.TRANS64.TRYWAIT P0, [R3+URZ+0x50], R2 ;  /* 0x00005002030055a7 */ /* 0x0002a200080011ff */
[----:B------:R4:W3:Y:S01]  /*5710*/  SYNCS.PHASECHK.TRANS64.TRYWAIT P3, [R16+URZ+0xa0], R4 ;  /* 0x0000a004100075a7 */ /* 0x0008e200080611ff */
[----:B-1----:R-:W-:Y:S01]  /*5720*/  IMAD R2, R45, 0x20, R46 ;  /* 0x000000202d027824 */ /* 0x002fe200078e022e */
[----:B--2---:R-:W-:Y:S01]  /*5730*/  @P5 PLOP3.LUT P4, PT, P0, PT, PT, 0x8, 0x80 ;  /* 0x000000000080581c */ /* 0x004fe2000078e170 */
[----:B------:R-:W-:Y:S01]  /*5740*/  @!UPT UIADD3 URZ, UPT, UPT, URZ, URZ, URZ ;  /* 0x000000fffffff290 */ /* 0x000fe2000fffe0ff */
[----:B---34-:R-:W-:Y:S11]  /*5750*/  @!P5 BRA `(.L_x_86) ;  /* 0x000000000070d947 */ /* 0x018ff60003800000 */
[----:B------:R-:W-:Y:S01]  /*5760*/  ISETP.NE.U32.AND P0, PT, RZ, UR38, PT ;  /* 0x00000026ff007c0c */ /* 0x000fe2000bf05070 */
[----:B------:R-:W-:Y:S01]  /*5770*/  BSSY B0, `(.L_x_87) ;  /* 0x0000016000007945 */ /* 0x000fe20003800000 */
[----:B------:R-:W-:Y:S02]  /*5780*/  FSETP.NEU.AND P1, PT, R48, RZ, PT ;  /* 0x000000ff3000720b */ /* 0x000fe40003f2d000 */
[----:B------:R-:W-:Y:S02]  /*5790*/  CS2R R54, SRZ ;  /* 0x0000000000367805 */ /* 0x000fe4000001ff00 */
[----:B------:R-:W-:Y:S02]  /*57a0*/  ISETP.NE.AND.EX P0, PT, RZ, UR39, PT, P0 ;  /* 0x00000027ff007c0c */ /* 0x000fe4000bf05300 */
[----:B------:R-:W-:Y:S02]  /*57b0*/  CS2R R52, SRZ ;  /* 0x0000000000347805 */ /* 0x000fe4000001ff00 */
[----:B------:R-:W-:Y:S02]  /*57c0*/  SEL R5, RZ, 0xffffffff, P1 ;  /* 0xffffffffff057807 */ /* 0x000fe40000800000 */
[----:B------:R-:W-:Y:S02]  /*57d0*/  CS2R R62, SRZ ;  /* 0x00000000003e7805 */ /* 0x000fe4000001ff00 */
[----:B------:R-:W-:Y:S02]  /*57e0*/  LOP3.LUT P1, RZ, R94, 0xff, RZ, 0xc0, !PT ;  /* 0x000000ff5eff7812 */ /* 0x000fe4000782c0ff */
[----:B------:R-:W-:Y:S02]  /*57f0*/  CS2R R60, SRZ ;  /* 0x00000000003c7805 */ /* 0x000fe4000001ff00 */
[----:B------:R-:W-:Y:S02]  /*5800*/  SEL R6, RZ, 0xffffffff, P0 ;  /* 0xffffffffff067807 */ /* 0x000fe40000000000 */
[----:B------:R-:W-:Y:S02]  /*5810*/  CS2R R70, SRZ ;  /* 0x0000000000467805 */ /* 0x000fe4000001ff00 */
[----:B------:R-:W-:Y:S01]  /*5820*/  CS2R R68, SRZ ;  /* 0x0000000000447805 */ /* 0x000fe2000001ff00 */
[----:B------:R-:W-:Y:S01]  /*5830*/  IMAD.MOV.U32 R79, RZ, RZ, RZ ;  /* 0x000000ffff4f7224 */ /* 0x000fe200078e00ff */
[----:B------:R-:W-:Y:S02]  /*5840*/  @P2 SEL R5, R6, R5, !P1 ;  /* 0x0000000506052207 */ /* 0x000fe40004800000 */
[----:B------:R-:W-:Y:S02]  /*5850*/  CS2R R76, SRZ ;  /* 0x00000000004c7805 */ /* 0x000fe4000001ff00 */
[----:B------:R-:W-:Y:S04]  /*5860*/  LOP3.LUT R5, R5, 0x1, RZ, 0xc0, !PT ;  /* 0x0000000105057812 */ /* 0x000fe800078ec0ff */
[----:B------:R-:W-:Y:S01]  /*5870*/  ISETP.NE.U32.AND P0, PT, R5, 0x1, PT ;  /* 0x000000010500780c */ /* 0x000fe20003f05070 */
[----:B------:R-:W-:Y:S01]  /*5880*/  @!UPT UIADD3 URZ, UPT, UPT, URZ, URZ, URZ ;  /* 0x000000fffffff290 */ /* 0x000fe2000fffe0ff */
[----:B------:R-:W-:Y:S11]  /*5890*/  @!P4 BRA `(.L_x_88) ;  /* 0x00000000000cc947 */ /* 0x000ff60003800000 */
[----:B------:R-:W-:Y:S04]  /*58a0*/  SHF.L.U32 R0, R0, 0x1f, RZ ;  /* 0x0000001f00007819 */ /* 0x000fe800000006ff */
[----:B------:R-:W1:Y:S02]  /*58b0*/  SYNCS.PHASECHK.TRANS64.TRYWAIT P1, [R3+URZ+0x50], R0 ;  /* 0x00005000030075a7 */ /* 0x000e6400080211ff */
[----:B-1----:R-:W-:Y:S05]  /*58c0*/  @!P1 BRA `(.L_x_89) ;  /* 0x0000001400cc9947 */ /* 0x002fea0003800000 */
.L_x_88:
[----:B------:R-:W-:Y:S05]  /*58d0*/  BSYNC B0 ;  /* 0x0000000000007941 */ /* 0x000fea0003800000 */
.L_x_87:
[----:B------:R2:W3:Y:S04]  /*58e0*/  @P0 LDS.128 R52, [R114] ;  /* 0x0000000072340984 */ /* 0x0004e80000000c00 */
[----:B------:R2:W4:Y:S04]  /*58f0*/  @P0 LDS.128 R60, [R113+0x10] ;  /* 0x00001000713c0984 */ /* 0x0005280000000c00 */
[----:B------:R2:W1:Y:S04]  /*5900*/  @P0 LDS.128 R68, [R112+0x20] ;  /* 0x0000200070440984 */ /* 0x0004680000000c00 */
[----:B------:R2:W1:Y:S02]  /*5910*/  @P0 LDS.128 R76, [R111+0x30] ;  /* 0x000030006f4c0984 */ /* 0x0004640000000c00 */
.L_x_86:
[----:B------:R-:W-:Y:S05]  /*5920*/  BSYNC B1 ;  /* 0x0000000000017941 */ /* 0x000fea0003800000 */
.L_x_85:
[----:B-1----:R-:W-:Y:S04]  /*5930*/  SHF.R.U32.HI R0, RZ, 0x15, R2 ;  /* 0x00000015ff007819 */ /* 0x002fe80000011602 */
[----:B------:R-:W-:Y:S01]  /*5940*/  LOP3.LUT P0, RZ, R0, 0x3, R95, 0x48, !PT ;  /* 0x0000000300ff7812 */ /* 0x000fe2000780485f */
[----:B------:R-:W-:Y:S01]  /*5950*/  @!UPT UIADD3 URZ, UPT, UPT, URZ, URZ, URZ ;  /* 0x000000fffffff290 */ /* 0x000fe2000fffe0ff */
[----:B------:R-:W-:Y:S11]  /*5960*/  @P3 BRA `(.L_x_90) ;  /* 0x0000000000083947 */ /* 0x000ff60003800000 */
[----:B------:R-:W1:Y:S02]  /*5970*/  SYNCS.PHASECHK.TRANS64.TRYWAIT P1, [R16+URZ+0xa0], R4 ;  /* 0x0000a004100075a7 */ /* 0x000e6400080211ff */
[----:B-1----:R-:W-:Y:S05]  /*5980*/  @!P1 BRA `(.L_x_91) ;  /* 0x0000001400b09947 */ /* 0x002fea0003800000 */
.L_x_90:
[----:B------:R-:W-:Y:S05]  /*5990*/  @!P0 BRA `(.L_x_92) ;  /* 0x0000000000408947 */ /* 0x000fea0003800000 */
[----:B------:R-:W1:Y:S01]  /*59a0*/  LDCU.64 UR8, c[0x4][0x70] ;  /* 0x01000e00ff0877ac */ /* 0x000e620008000a00 */
[----:B------:R-:W-:Y:S01]  /*59b0*/  MOV R15, 0x0 ;  /* 0x00000000000f7802 */ /* 0x000fe20000000f00 */
[----:B------:R-:W-:Y:S02]  /*59c0*/  HFMA2 R12, -RZ, RZ, 0, 5.9604644775390625e-08 ;  /* 0x00000001ff0c7431 */ /* 0x000fe400000001ff */
[----:B------:R-:W-:Y:S02]  /*59d0*/  IMAD.MOV.U32 R8, RZ, RZ, 0x192 ;  /* 0x00000192ff087424 */ /* 0x000fe400078e00ff */
[----:B------:R-:W-:Y:S01]  /*59e0*/  IMAD.MOV.U32 R13, RZ, RZ, RZ ;  /* 0x000000ffff0d7224 */ /* 0x000fe200078e00ff */
[----:B------:R-:W5:Y:S01]  /*59f0*/  LDCU.64 UR6, c[0x4][0x78] ;  /* 0x01000f00ff0677ac */ /* 0x000f620008000a00 */
[----:B------:R-:W2:Y:S01]  /*5a00*/  LDC.64 R14, c[0x4][R15] ;  /* 0x010000000f0e7b82 */ /* 0x000ea20000000a00 */
[----:B------:R-:W3:Y:S01]  /*5a10*/  LDCU.64 UR4, c[0x4][0x10] ;  /* 0x01000200ff0477ac */ /* 0x000ee20008000a00 */
[----:B-1----:R-:W-:Y:S01]  /*5a20*/  MOV R5, UR9 ;  /* 0x0000000900057c02 */ /* 0x002fe20008000f00 */
[----:B------:R-:W-:Y:S01]  /*5a30*/  IMAD.U32 R4, RZ, RZ, UR8 ;  /* 0x00000008ff047e24 */ /* 0x000fe2000f8e00ff */
[----:B-----5:R-:W-:Y:S01]  /*5a40*/  MOV R7, UR7 ;  /* 0x0000000700077c02 */ /* 0x020fe20008000f00 */
[----:B------:R-:W-:Y:S01]  /*5a50*/  IMAD.U32 R6, RZ, RZ, UR6 ;  /* 0x00000006ff067e24 */ /* 0x000fe2000f8e00ff */
[----:B---3--:R-:W-:Y:S01]  /*5a60*/  MOV R11, UR5 ;  /* 0x00000005000b7c02 */ /* 0x008fe20008000f00 */
[----:B------:R-:W-:Y:S02]  /*5a70*/  IMAD.U32 R10, RZ, RZ, UR4 ;  /* 0x00000004ff0a7e24 */ /* 0x000fe4000f8e00ff */
[----:B------:R-:W-:Y:S07]  /*5a80*/  LEPC R20, `(.L_x_92) ;  /* 0x000000001014794e */ /* 0x000fee0000000000 */
[----:B--2-4-:R-:W-:Y:S05]  /*5a90*/  CALL.ABS.NOINC R14 ;  /* 0x000000000e007343 */ /* 0x014fea0003c00000 */
.L_x_92:
[----:B------:R-:W-:Y:S01]  /*5aa0*/  ISETP.NE.AND P0, PT, R109, RZ, PT ;  /* 0x000000ff6d00720c */ /* 0x000fe20003f05270 */
[----:B------:R-:W-:Y:S05]  /*5ab0*/  WARPSYNC.ALL ;  /* 0x0000000000007948 */ /* 0x000fea0003800000 */
[----:B------:R-:W-:Y:S01]  /*5ac0*/  R2UR UR4, R2 ;  /* 0x00000000020472ca */ /* 0x000fe200000e0000 */
[----:B------:R-:W-:Y:S01]  /*5ad0*/  BSSY.RECONVERGENT B0, `(.L_x_93) ;  /* 0x000008e000007945 */ /* 0x000fe20003800200 */
[----:B------:R-:W-:Y:S02]  /*5ae0*/  R2UR UR5, R16 ;  /* 0x00000000100572ca */ /* 0x000fe400000e0000 */
[C---:B---3--:R-:W-:Y:S02]  /*5af0*/  SHF.L.U32 R0, R52.reuse, 0x10, RZ ;  /* 0x0000001034007819 */ /* 0x048fe400000006ff */
[----:B------:R-:W-:Y:S02]  /*5b00*/  LOP3.LUT R2, R52, 0xffff0000, RZ, 0xc0, !PT ;  /* 0xffff000034027812 */ /* 0x000fe400078ec0ff */
[C---:B------:R-:W-:Y:S02]  /*5b10*/  SHF.L.U32 R3, R53.reuse, 0x10, RZ ;  /* 0x0000001035037819 */ /* 0x040fe400000006ff */
[----:B------:R-:W-:Y:S02]  /*5b20*/  LOP3.LUT R49, R53, 0xffff0000, RZ, 0xc0, !PT ;  /* 0xffff000035317812 */ /* 0x000fe400078ec0ff */
[C---:B------:R-:W-:Y:S01]  /*5b30*/  SHF.L.U32 R50, R54.reuse, 0x10, RZ ;  /* 0x0000001036327819 */ /* 0x040fe200000006ff */
[----:B------:R-:W1:Y:S01]  /*5b40*/  LDTM.x32 R4, tmem[UR4] ;  /* 0x00000004000479ee */ /* 0x000e6200082c0000 */
[----:B------:R-:W-:Y:S01]  /*5b50*/  LOP3.LUT R51, R54, 0xffff0000, RZ, 0xc0, !PT ;  /* 0xffff000036337812 */ /* 0x000fe200078ec0ff */
[----:B------:R-:W-:Y:S01]  /*5b60*/  NOP ;  /* 0x0000000000007918 */ /* 0x000fe20000000000 */
[C---:B------:R-:W-:Y:S01]  /*5b70*/  SHF.L.U32 R52, R55.reuse, 0x10, RZ ;  /* 0x0000001037347819 */ /* 0x040fe200000006ff */
[----:B------:R-:W-:Y:S01]  /*5b80*/  UIADD3 UR5, UPT, UPT, UR5, 0xc0, URZ ;  /* 0x000000c005057890 */ /* 0x000fe2000fffe0ff */
[----:B------:R-:W-:Y:S02]  /*5b90*/  LOP3.LUT R53, R55, 0xffff0000, RZ, 0xc0, !PT ;  /* 0xffff000037357812 */ /* 0x000fe400078ec0ff */
[C---:B----4-:R-:W-:Y:S01]  /*5ba0*/  SHF.L.U32 R54, R60.reuse, 0x10, RZ ;  /* 0x000000103c367819 */ /* 0x050fe200000006ff */
[----:B------:R-:W-:Y:S01]  /*5bb0*/  UPRMT UR5, UR37, 0x654, UR5 ;  /* 0x0000065425057896 */ /* 0x000fe20008000005 */
[----:B------:R-:W-:Y:S02]  /*5bc0*/  LOP3.LUT R55, R60, 0xffff0000, RZ, 0xc0, !PT ;  /* 0xffff00003c377812 */ /* 0x000fe400078ec0ff */
[C---:B------:R-:W-:Y:S02]  /*5bd0*/  SHF.L.U32 R56, R61.reuse, 0x10, RZ ;  /* 0x000000103d387819 */ /* 0x040fe400000006ff */
[----:B------:R-:W-:Y:S02]  /*5be0*/  LOP3.LUT R57, R61, 0xffff0000, RZ, 0xc0, !PT ;  /* 0xffff00003d397812 */ /* 0x000fe400078ec0ff */
[C---:B------:R-:W-:Y:S02]  /*5bf0*/  SHF.L.U32 R58, R62.reuse, 0x10, RZ ;  /* 0x000000103e3a7819 */ /* 0x040fe400000006ff */
[----:B------:R-:W-:Y:S01]  /*5c00*/  LOP3.LUT R59, R62, 0xffff0000, RZ, 0xc0, !PT ;  /* 0xffff00003e3b7812 */ /* 0x000fe200078ec0ff */
[----:B-1----:R-:W-:Y:S01]  /*5c10*/  SYNCS.ARRIVE.TRANS64.RED.A1T0 RZ, [UR5], RZ ;  /* 0x000000ffffff79a7 */ /* 0x002fe20008100405 */
[C---:B------:R-:W-:Y:S02]  /*5c20*/  SHF.L.U32 R60, R63.reuse, 0x10, RZ ;  /* 0x000000103f3c7819 */ /* 0x040fe400000006ff */
[----:B------:R-:W-:Y:S02]  /*5c30*/  LOP3.LUT R61, R63, 0xffff0000, RZ, 0xc0, !PT ;  /* 0xffff00003f3d7812 */ /* 0x000fe400078ec0ff */
[C---:B------:R-:W-:Y:S01]  /*5c40*/  SHF.L.U32 R62, R68.reuse, 0x10, RZ ;  /* 0x00000010443e7819 */ /* 0x040fe200000006ff */
[C---:B------:R-:W-:Y:S01]  /*5c50*/  FMUL R4, R47.reuse, R4 ;  /* 0x000000042f047220 */ /* 0x040fe20000400000 */
[C---:B------:R-:W-:Y:S01]  /*5c60*/  FMUL R5, R47.reuse, R5 ;  /* 0x000000052f057220 */ /* 0x040fe20000400000 */
[----:B------:R-:W-:Y:S01]  /*5c70*/  FMUL R6, R47, R6 ;  /* 0x000000062f067220 */ /* 0x000fe20000400000 */
[----:B------:R-:W-:Y:S01]  /*5c80*/  LOP3.LUT R63, R68, 0xffff0000, RZ, 0xc0, !PT ;  /* 0xffff0000443f7812 */ /* 0x000fe200078ec0ff */
[C---:B------:R-:W-:Y:S01]  /*5c90*/  FFMA R4, R48.reuse, R0, R4 ;  /* 0x0000000030047223 */ /* 0x040fe20000000004 */
[C---:B------:R-:W-:Y:S01]  /*5ca0*/  FFMA R5, R48.reuse, R2, R5 ;  /* 0x0000000230057223 */ /* 0x040fe20000000005 */
[----:B------:R-:W-:Y:S01]  /*5cb0*/  SHF.L.U32 R64, R69, 0x10, RZ ;  /* 0x0000001045407819 */ /* 0x000fe200000006ff */
[C---:B------:R-:W-:Y:S01]  /*5cc0*/  FFMA R6, R48.reuse, R3, R6 ;  /* 0x0000000330067223 */ /* 0x040fe20000000006 */
[----:B------:R-:W-:Y:S01]  /*5cd0*/  FMUL R7, R47, R7 ;  /* 0x000000072f077220 */ /* 0x000fe20000400000 */
[----:B------:R-:W-:Y:S01]  /*5ce0*/  LOP3.LUT R65, R69, 0xffff0000, RZ, 0xc0, !PT ;  /* 0xffff000045417812 */ /* 0x000fe200078ec0ff */
[----:B------:R-:W-:Y:S01]  /*5cf0*/  FMUL R8, R47, R8 ;  /* 0x000000082f087220 */ /* 0x000fe20000400000 */
[----:B------:R-:W-:Y:S01]  /*5d00*/  F2FP.BF16.F32.PACK_AB R4, R5, R4 ;  /* 0x000000040504723e */ /* 0x000fe200000010ff */
[C---:B------:R-:W-:Y:S01]  /*5d10*/  FFMA R7, R48.reuse, R49, R7 ;  /* 0x0000003130077223 */ /* 0x040fe20000000007 */
[C---:B------:R-:W-:Y:S01]  /*5d20*/  FMUL R9, R47.reuse, R9 ;  /* 0x000000092f097220 */ /* 0x040fe20000400000 */
[----:B------:R-:W-:Y:S01]  /*5d30*/  FFMA R8, R48, R50, R8 ;  /* 0x0000003230087223 */ /* 0x000fe20000000008 */
[----:B------:R-:W-:Y:S01]  /*5d40*/  SHF.L.U32 R66, R70, 0x10, RZ ;  /* 0x0000001046427819 */ /* 0x000fe200000006ff */
[----:B------:R-:W-:Y:S01]  /*5d50*/  FMUL R0, R47, R10 ;  /* 0x0000000a2f007220 */ /* 0x000fe20000400000 */
[----:B------:R-:W-:Y:S01]  /*5d60*/  F2FP.BF16.F32.PACK_AB R5, R7, R6 ;  /* 0x000000060705723e */ /* 0x000fe200000010ff */
[C---:B------:R-:W-:Y:S01]  /*5d70*/  FFMA R9, R48.reuse, R51, R9 ;  /* 0x0000003330097223 */ /* 0x040fe20000000009 */
[C---:B------:R-:W-:Y:S01]  /*5d80*/  FMUL R2, R47.reuse, R11 ;  /* 0x0000000b2f027220 */ /* 0x040fe20000400000 */
[----:B------:R-:W-:Y:S01]  /*5d90*/  FFMA R0, R48, R52, R0 ;  /* 0x0000003430007223 */ /* 0x000fe20000000000 */
[----:B------:R-:W-:Y:S01]  /*5da0*/  LOP3.LUT R67, R70, 0xffff0000, RZ, 0xc0, !PT ;  /* 0xffff000046437812 */ /* 0x000fe200078ec0ff */
[----:B------:R-:W-:Y:S01]  /*5db0*/  FMUL R3, R47, R12 ;  /* 0x0000000c2f037220 */ /* 0x000fe20000400000 */
[----:B------:R-:W-:Y:S01]  /*5dc0*/  F2FP.BF16.F32.PACK_AB R6, R9, R8 ;  /* 0x000000080906723e */ /* 0x000fe200000010ff */
[C---:B------:R-:W-:Y:S01]  /*5dd0*/  FFMA R2, R48.reuse, R53, R2 ;  /* 0x0000003530027223 */ /* 0x040fe20000000002 */
[----:B------:R-:W-:Y:S01]  /*5de0*/  FMUL R10, R47, R13 ;  /* 0x0000000d2f0a7220 */ /* 0x000fe20000400000 */
[----:B------:R-:W-:Y:S01]  /*5df0*/  FFMA R3, R48, R54, R3 ;  /* 0x0000003630037223 */ /* 0x000fe20000000003 */
[----:B------:R-:W-:Y:S01]  /*5e00*/  SHF.L.U32 R68, R71, 0x10, RZ ;  /* 0x0000001047447819 */ /* 0x000fe200000006ff */
[C---:B------:R-:W-:Y:S01]  /*5e10*/  FMUL R11, R47.reuse, R14 ;  /* 0x0000000e2f0b7220 */ /* 0x040fe20000400000 */
[----:B------:R-:W-:Y:S01]  /*5e20*/  F2FP.BF16.F32.PACK_AB R7, R2, R0 ;  /* 0x000000000207723e */ /* 0x000fe200000010ff */
[C---:B------:R-:W-:Y:S01]  /*5e30*/  FFMA R10, R48.reuse, R55, R10 ;  /* 0x00000037300a7223 */ /* 0x040fe2000000000a */
[C---:B------:R-:W-:Y:S01]  /*5e40*/  FMUL R15, R47.reuse, R15 ;  /* 0x0000000f2f0f7220 */ /* 0x040fe20000400000 */
[C---:B------:R-:W-:Y:S01]  /*5e50*/  FMUL R12, R47.reuse, R16 ;  /* 0x000000102f0c7220 */ /* 0x040fe20000400000 */
[----:B------:R-:W-:Y:S01]  /*5e60*/  FMUL R13, R47, R17 ;  /* 0x000000112f0d7220 */ /* 0x000fe20000400000 */
[----:B------:R1:W-:Y:S01]  /*5e70*/  STS.128 [R114], R4 ;  /* 0x0000000472007388 */ /* 0x0003e20000000c00 */
[----:B------:R-:W-:Y:S01]  /*5e80*/  LOP3.LUT R69, R71, 0xffff0000, RZ, 0xc0, !PT ;  /* 0xffff000047457812 */ /* 0x000fe200078ec0ff */
[----:B------:R-:W-:Y:S01]  /*5e90*/  FFMA R11, R48, R56, R11 ;  /* 0x00000038300b7223 */ /* 0x000fe2000000000b */
[----:B------:R-:W-:Y:S01]  /*5ea0*/  SHF.L.U32 R70, R76, 0x10, RZ ;  /* 0x000000104c467819 */ /* 0x000fe200000006ff */
[----:B------:R-:W-:Y:S01]  /*5eb0*/  FFMA R15, R48, R57, R15 ;  /* 0x00000039300f7223 */ /* 0x000fe2000000000f */
[----:B------:R-:W-:Y:S01]  /*5ec0*/  F2FP.BF16.F32.PACK_AB R8, R10, R3 ;  /* 0x000000030a08723e */ /* 0x000fe200000010ff */
[C---:B------:R-:W-:Y:S01]  /*5ed0*/  FFMA R12, R48.reuse, R58, R12 ;  /* 0x0000003a300c7223 */ /* 0x040fe2000000000c */
[C---:B------:R-:W-:Y:S01]  /*5ee0*/  FFMA R13, R48.reuse, R59, R13 ;  /* 0x0000003b300d7223 */ /* 0x040fe2000000000d */
[C---:B------:R-:W-:Y:S01]  /*5ef0*/  FMUL R14, R47.reuse, R18 ;  /* 0x000000122f0e7220 */ /* 0x040fe20000400000 */
[C---:B------:R-:W-:Y:S01]  /*5f00*/  FMUL R19, R47.reuse, R19 ;  /* 0x000000132f137220 */ /* 0x040fe20000400000 */
[C---:B------:R-:W-:Y:S01]  /*5f10*/  FMUL R16, R47.reuse, R20 ;  /* 0x000000142f107220 */ /* 0x040fe20000400000 */
[C---:B------:R-:W-:Y:S01]  /*5f20*/  FMUL R17, R47.reuse, R21 ;  /* 0x000000152f117220 */ /* 0x040fe20000400000 */
[C---:B------:R-:W-:Y:S01]  /*5f30*/  FFMA R14, R48.reuse, R60, R14 ;  /* 0x0000003c300e7223 */ /* 0x040fe2000000000e */
        /* <DEDUP_REMOVED lines=8> */
[----:B------:R-:W-:Y:S01]  /*5fc0*/  FMUL R22, R47, R26 ;  /* 0x0000001a2f167220 */ /* 0x000fe20000400000 */
[----:B------:R-:W-:Y:S01]  /*5fd0*/  F2FP.BF16.F32.PACK_AB R9, R15, R11 ;  /* 0x0000000b0f09723e */ /* 0x000fe200000010ff */
[C---:B------:R-:W-:Y:S01]  /*5fe0*/  FFMA R23, R48.reuse, R65, R23 ;  /* 0x0000004130177223 */ /* 0x040fe20000000017 */
[----:B------:R-:W-:Y:S01]  /*5ff0*/  FMUL R27, R47, R27 ;  /* 0x0000001b2f1b7220 */ /* 0x000fe20000400000 */
[----:B------:R-:W-:Y:S01]  /*6000*/  F2FP.BF16.F32.PACK_AB R10, R13, R12 ;  /* 0x0000000c0d0a723e */ /* 0x000fe200000010ff */
[----:B------:R-:W-:Y:S01]  /*6010*/  FFMA R20, R48, R66, R20 ;  /* 0x0000004230147223 */ /* 0x000fe20000000014 */
[----:B------:R-:W-:Y:S01]  /*6020*/  F2FP.BF16.F32.PACK_AB R11, R19, R14 ;  /* 0x0000000e130b723e */ /* 0x000fe200000010ff */
[----:B------:R-:W-:Y:S01]  /*6030*/  FMUL R24, R47, R28 ;  /* 0x0000001c2f187220 */ /* 0x000fe20000400000 */
[----:B------:R-:W-:Y:S01]  /*6040*/  LOP3.LUT R71, R76, 0xffff0000, RZ, 0xc0, !PT ;  /* 0xffff00004c477812 */ /* 0x000fe200078ec0ff */
[C---:B------:R-:W-:Y:S01]  /*6050*/  FFMA R21, R48.reuse, R67, R21 ;  /* 0x0000004330157223 */ /* 0x040fe20000000015 */
[----:B------:R-:W-:Y:S01]  /*6060*/  SHF.L.U32 R72, R77, 0x10, RZ ;  /* 0x000000104d487819 */ /* 0x000fe200000006ff */
[----:B------:R1:W-:Y:S01]  /*6070*/  STS.128 [R113+0x10], R8 ;  /* 0x0000100871007388 */ /* 0x0003e20000000c00 */
[----:B------:R-:W-:Y:S01]  /*6080*/  FMUL R25, R47, R29 ;  /* 0x0000001d2f197220 */ /* 0x000fe20000400000 */
[C---:B------:R-:W-:Y:S01]  /*6090*/  FFMA R22, R48.reuse, R68, R22 ;  /* 0x0000004430167223 */ /* 0x040fe20000000016 */
[----:B------:R-:W-:Y:S01]  /*60a0*/  LOP3.LUT R73, R77, 0xffff0000, RZ, 0xc0, !PT ;  /* 0xffff00004d497812 */ /* 0x000fe200078ec0ff */
[C---:B------:R-:W-:Y:S01]  /*60b0*/  FMUL R26, R47.reuse, R30 ;  /* 0x0000001e2f1a7220 */ /* 0x040fe20000400000 */
[----:B------:R-:W-:Y:S01]  /*60c0*/  FFMA R27, R48, R69, R27 ;  /* 0x00000045301b7223 */ /* 0x000fe2000000001b */
[----:B------:R-:W-:Y:S01]  /*60d0*/  SHF.L.U32 R74, R78, 0x10, RZ ;  /* 0x000000104e4a7819 */ /* 0x000fe200000006ff */
[C---:B------:R-:W-:Y:S01]  /*60e0*/  FMUL R31, R47.reuse, R31 ;  /* 0x0000001f2f1f7220 */ /* 0x040fe20000400000 */
[----:B------:R-:W-:Y:S01]  /*60f0*/  FFMA R24, R48, R70, R24 ;  /* 0x0000004630187223 */ /* 0x000fe20000000018 */
[----:B------:R-:W-:Y:S01]  /*6100*/  LOP3.LUT R75, R78, 0xffff0000, RZ, 0xc0, !PT ;  /* 0xffff00004e4b7812 */ /* 0x000fe200078ec0ff */
[----:B------:R-:W-:Y:S01]  /*6110*/  FMUL R28, R47, R32 ;  /* 0x000000202f1c7220 */ /* 0x000fe20000400000 */
[C---:B------:R-:W-:Y:S01]  /*6120*/  FFMA R25, R48.reuse, R71, R25 ;  /* 0x0000004730197223 */ /* 0x040fe20000000019 */
[----:B------:R-:W-:Y:S01]  /*6130*/  SHF.L.U32 R76, R79, 0x10, RZ ;  /* 0x000000104f4c7819 */ /* 0x000fe200000006ff */
[----:B------:R-:W-:Y:S01]  /*6140*/  FMUL R29, R47, R33 ;  /* 0x000000212f1d7220 */ /* 0x000fe20000400000 */
[----:B------:R-:W-:Y:S01]  /*6150*/  F2FP.BF16.F32.PACK_AB R16, R17, R16 ;  /* 0x000000101110723e */ /* 0x000fe200000010ff */
[C---:B------:R-:W-:Y:S01]  /*6160*/  FFMA R26, R48.reuse, R72, R26 ;  /* 0x00000048301a7223 */ /* 0x040fe2000000001a */
[----:B------:R-:W-:Y:S01]  /*6170*/  LOP3.LUT R77, R79, 0xffff0000, RZ, 0xc0, !PT ;  /* 0xffff00004f4d7812 */ /* 0x000fe200078ec0ff */
[----:B------:R-:W-:Y:S01]  /*6180*/  FMUL R30, R47, R34 ;  /* 0x000000222f1e7220 */ /* 0x000fe20000400000 */
[----:B------:R-:W-:Y:S01]  /*6190*/  F2FP.BF16.F32.PACK_AB R17, R23, R18 ;  /* 0x000000121711723e */ /* 0x000fe200000010ff */
[C---:B------:R-:W-:Y:S01]  /*61a0*/  FFMA R31, R48.reuse, R73, R31 ;  /* 0x00000049301f7223 */ /* 0x040fe2000000001f */
[----:B------:R-:W-:Y:S01]  /*61b0*/  FMUL R35, R47, R35 ;  /* 0x000000232f237220 */ /* 0x000fe20000400000 */
[----:B------:R-:W-:Y:S01]  /*61c0*/  F2FP.BF16.F32.PACK_AB R18, R21, R20 ;  /* 0x000000141512723e */ /* 0x000fe200000010ff */
[C---:B------:R-:W-:Y:S01]  /*61d0*/  FFMA R28, R48.reuse, R74, R28 ;  /* 0x0000004a301c7223 */ /* 0x040fe2000000001c */
[----:B------:R-:W-:Y:S01]  /*61e0*/  F2FP.BF16.F32.PACK_AB R19, R27, R22 ;  /* 0x000000161b13723e */ /* 0x000fe200000010ff */
[C---:B------:R-:W-:Y:S01]  /*61f0*/  FFMA R29, R48.reuse, R75, R29 ;  /* 0x0000004b301d7223 */ /* 0x040fe2000000001d */
[C---:B------:R-:W-:Y:S01]  /*6200*/  FFMA R30, R48.reuse, R76, R30 ;  /* 0x0000004c301e7223 */ /* 0x040fe2000000001e */
[----:B------:R-:W-:Y:S01]  /*6210*/  FFMA R35, R48, R77, R35 ;  /* 0x0000004d30237223 */ /* 0x000fe20000000023 */
[----:B------:R-:W-:Y:S01]  /*6220*/  F2FP.BF16.F32.PACK_AB R24, R25, R24 ;  /* 0x000000181918723e */ /* 0x000fe200000010ff */
[----:B------:R1:W-:Y:S01]  /*6230*/  STS.128 [R112+0x20], R16 ;  /* 0x0000201070007388 */ /* 0x0003e20000000c00 */
[----:B------:R-:W-:Y:S02]  /*6240*/  F2FP.BF16.F32.PACK_AB R25, R31, R26 ;  /* 0x0000001a1f19723e */ /* 0x000fe400000010ff */
[----:B------:R-:W-:Y:S02]  /*6250*/  F2FP.BF16.F32.PACK_AB R26, R29, R28 ;  /* 0x0000001c1d1a723e */ /* 0x000fe400000010ff */
[----:B------:R-:W-:Y:S05]  /*6260*/  F2FP.BF16.F32.PACK_AB R27, R35, R30 ;  /* 0x0000001e231b723e */ /* 0x000fea00000010ff */
[----:B------:R1:W-:Y:S01]  /*6270*/  STS.128 [R111+0x30], R24 ;  /* 0x000030186f007388 */ /* 0x0003e20000000c00 */
[----:B------:R-:W-:Y:S01]  /*6280*/  @!PT LDS RZ, [RZ] ;  /* 0x00000000fffff984 */ /* 0x000fe20000000800 */
[----:B------:R-:W-:Y:S01]  /*6290*/  @!PT LDS RZ, [RZ] ;  /* 0x00000000fffff984 */ /* 0x000fe20000000800 */
[----:B------:R-:W-:Y:S01]  /*62a0*/  @!PT LDS RZ, [RZ] ;  /* 0x00000000fffff984 */ /* 0x000fe20000000800 */
[----:B------:R-:W-:Y:S01]  /*62b0*/  @!PT LDS RZ, [RZ] ;  /* 0x00000000fffff984 */ /* 0x000fe20000000800 */
[----:B------:R3:W-:Y:S07]  /*62c0*/  MEMBAR.ALL.CTA ;  /* 0x0000000000007992 */ /* 0x0007ee0000008000 */
[----:B---3--:R-:W3:Y:S02]  /*62d0*/  FENCE.VIEW.ASYNC.S ;  /* 0x00000000000073c6 */ /* 0x008ee40000000000 */
[----:B---3--:R-:W-:Y:S06]  /*62e0*/  BAR.SYNC.DEFER_BLOCKING 0x1, 0x80 ;  /* 0x0042000000007b1d */ /* 0x008fec0000010000 */
[----:B------:R-:W-:Y:S05]  /*62f0*/  @P0 BRA `(.L_x_94) ;  /* 0x00000000002c0947 */ /* 0x000fea0003800000 */
[----:B------:R-:W-:Y:S01]  /*6300*/  R2UR UR12, R92 ;  /* 0x000000005c0c72ca */ /* 0x000fe200000e0000 */
[----:B------:R-:W-:Y:S01]  /*6310*/  UIADD3 UR10, UP0, UPT, UR46, 0x680, URZ ;  /* 0x000006802e0a7890 */ /* 0x000fe2000ff1e0ff */
[----:B------:R-:W-:Y:S01]  /*6320*/  R2UR UR9, R93 ;  /* 0x000000005d0972ca */ /* 0x000fe200000e0000 */
[----:B------:R-:W-:Y:S01]  /*6330*/  UMOV UR7, UR36 ;  /* 0x0000002400077c82 */ /* 0x000fe20008000000 */
[----:B------:R-:W-:Y:S01]  /*6340*/  R2UR UR8, R115 ;  /* 0x00000000730872ca */ /* 0x000fe200000e0000 */
[----:B------:R-:W-:Y:S08]  /*6350*/  UIADD3.X UR11, UPT, UPT, URZ, UR47, URZ, UP0, !UPT ;  /* 0x0000002fff0b7290 */ /* 0x000ff000087fe4ff */
[----:B------:R-:W-:Y:S02]  /*6360*/  USHF.L.U32 UR5, UR12, 0x5, URZ ;  /* 0x000000050c057899 */ /* 0x000fe400080006ff */
[----:B------:R-:W-:Y:S02]  /*6370*/  USHF.L.U32 UR6, UR9, 0x7, URZ ;  /* 0x0000000709067899 */ /* 0x000fe400080006ff */
[----:B------:R-:W-:Y:S09]  /*6380*/  UIADD3 UR4, UPT, UPT, UR42, 0x200, UR8 ;  /* 0x000002002a047890 */ /* 0x000ff2000fffe008 */
[----:B------:R3:W-:Y:S02]  /*6390*/  UTMASTG.3D [UR4], [UR10] ;  /* 0x000000040a0073b5 */ /* 0x0007e40008010000 */
[----:B---3--:R0:W-:Y:S02]  /*63a0*/  UTMACMDFLUSH ;  /* 0x00000000000079b7 */ /* 0x0081e40000000000 */
.L_x_94:
[----:B------:R-:W-:Y:S05]  /*63b0*/  BSYNC.RECONVERGENT B0 ;  /* 0x0000000000007941 */ /* 0x000fea0003800200 */
.L_x_93:
[----:B------:R-:W-:Y:S04]  /*63c0*/  BSSY.RECONVERGENT B0, `(.L_x_95) ;  /* 0x0000003000007945 */ /* 0x000fe80003800200 */
[----:B------:R-:W-:Y:S05]  /*63d0*/  @P0 BRA `(.L_x_96) ;  /* 0x0000000000040947 */ /* 0x000fea0003800000 */
[----:B------:R-:W-:Y:S04]  /*63e0*/  DEPBAR.LE SB0, 0x0 ;  /* 0x000080000000791a */ /* 0x000fe80000000000 */
.L_x_96:
[----:B------:R-:W-:Y:S05]  /*63f0*/  BSYNC.RECONVERGENT B0 ;  /* 0x0000000000007941 */ /* 0x000fea0003800200 */
.L_x_95:
[----:B------:R-:W-:Y:S01]  /*6400*/  BAR.SYNC.DEFER_BLOCKING 0x1, 0x80 ;  /* 0x0042000000007b1d */ /* 0x000fe20000010000 */
[----:B------:R-:W-:Y:S01]  /*6410*/  UIADD3 UR43, UPT, UPT, UR43, 0x1, URZ ;  /* 0x000000012b2b7890 */ /* 0x000fe2000fffe0ff */
[----:B------:R-:W-:Y:S02]  /*6420*/  IADD3 R45, PT, PT, R45, 0x1, RZ ;  /* 0x000000012d2d7810 */ /* 0x000fe40007ffe0ff */
[----:B------:R-:W-:Y:S01]  /*6430*/  IADD3 R101, PT, PT, R101, 0x1, RZ ;  /* 0x0000000165657810 */ /* 0x000fe20007ffe0ff */
[----:B------:R-:W-:Y:S09]  /*6440*/  UISETP.NE.AND UP0, UPT, UR43, URZ, UPT ;  /* 0x000000ff2b00728c */ /* 0x000ff2000bf05270 */
[----:B------:R-:W-:Y:S05]  /*6450*/  BRA.U !UP0, `(.L_x_97) ;  /* 0x0000000108287547 */ /* 0x000fea000b800000 */
[----:B------:R-:W-:Y:S01]  /*6460*/  ISETP.NE.AND P0, PT, R117, RZ, PT ;  /* 0x000000ff7500720c */ /* 0x000fe20003f05270 */
[----:B------:R-:W-:Y:S11]  /*6470*/  IMAD.U32 R0, RZ, RZ, UR37 ;  /* 0x00000025ff007e24 */ /* 0x000ff6000f8e00ff */
[----:B------:R-:W-:Y:S01]  /*6480*/  @!UPT UIADD3 URZ, UPT, UPT, URZ, URZ, URZ ;  /* 0x000000fffffff290 */ /* 0x000fe2000fffe0ff */
[C---:B------:R-:W-:Y:S01]  /*6490*/  @P0 LEA R2, R100.reuse, UR42, 0x3 ;  /* 0x0000002a64020c11 */ /* 0x040fe2000f8e18ff */
[----:B------:R-:W-:Y:S04]  /*64a0*/  VIADD R100, R100, 0x1 ;  /* 0x0000000164647836 */ /* 0x000fe80000000000 */
[----:B------:R-:W-:Y:S05]  /*64b0*/  @P0 VIADD R2, R2, 0x60 ;  /* 0x0000006002020836 */ /* 0x000fea0000000000 */
[----:B------:R-:W-:Y:S04]  /*64c0*/  @P0 PRMT R0, R0, 0x654, R2 ;  /* 0x0000065400000816 */ /* 0x000fe80000000002 */
[----:B------:R3:W-:Y:S01]  /*64d0*/  @P0 SYNCS.ARRIVE.TRANS64.RED.A1T0 RZ, [R0+URZ], RZ ;  /* 0x000000ff00ff09a7 */ /* 0x0007e200081004ff */
[C---:B------:R-:W-:Y:S04]  /*64e0*/  ISETP.NE.AND P0, PT, R100.reuse, 0x2, PT ;  /* 0x000000026400780c */ /* 0x040fe80003f05270 */
[----:B------:R-:W-:Y:S09]  /*64f0*/  SEL R100, R100, RZ, P0 ;  /* 0x000000ff64647207 */ /* 0x000ff20000000000 */
.L_x_97:
[----:B------:R-:W-:Y:S01]  /*6500*/  ISETP.NE.AND P3, PT, R110, RZ, PT ;  /* 0x000000ff6e00720c */ /* 0x000fe20003f65270 */
[----:B------:R-:W-:Y:S01]  /*6510*/  IMAD.IADD R92, R43, 0x1, R90 ;  /* 0x000000012b5c7824 */ /* 0x000fe200078e025a */
[----:B------:R-:W-:Y:S01]  /*6520*/  ISETP.NE.AND P0, PT, R116, 0x2, PT ;  /* 0x000000027400780c */ /* 0x000fe20003f05270 */
[----:B------:R-:W-:Y:S01]  /*6530*/  IMAD.IADD R93, R44, 0x1, R91 ;  /* 0x000000012c5d7824 */ /* 0x000fe200078e025b */
[----:B------:R-:W-:Y:S02]  /*6540*/  ISETP.NE.AND P1, PT, R45, 0x4, PT ;  /* 0x000000042d00780c */ /* 0x000fe40003f25270 */
[----:B------:R-:W-:Y:S02]  /*6550*/  ISETP.NE.AND P2, PT, R101, 0x2, PT ;  /* 0x000000026500780c */ /* 0x000fe40003f45270 */
[----:B------:R-:W-:Y:S02]  /*6560*/  SEL R3, RZ, 0x1, P0 ;  /* 0x00000001ff037807 */ /* 0x000fe40000000000 */
[----:B------:R-:W-:Y:S02]  /*6570*/  SEL R2, RZ, 0x1, P1 ;  /* 0x00000001ff027807 */ /* 0x000fe40000800000 */
[----:B---3--:R-:W-:Y:S02]  /*6580*/  SEL R0, RZ, 0x1, P2 ;  /* 0x00000001ff007807 */ /* 0x008fe40001000000 */
[----:B------:R-:W-:Y:S02]  /*6590*/  @P3 R2UR UR36, R99 ;  /* 0x00000000632432ca */ /* 0x000fe400000e0000 */
[----:B------:R-:W-:Y:S02]  /*65a0*/  LOP3.LUT R102, R102, R3, RZ, 0x3c, !PT ;  /* 0x0000000366667212 */ /* 0x000fe400078e3cff */
[----:B------:R-:W-:Y:S02]  /*65b0*/  LOP3.LUT R103, R103, R2, RZ, 0x3c, !PT ;  /* 0x0000000267677212 */ /* 0x000fe400078e3cff */
[----:B------:R-:W-:Y:S02]  /*65c0*/  LOP3.LUT R104, R104, R0, RZ, 0x3c, !PT ;  /* 0x0000000068687212 */ /* 0x000fe400078e3cff */
[----:B------:R-:W-:Y:S02]  /*65d0*/  SEL R116, R116, RZ, P0 ;  /* 0x000000ff74747207 */ /* 0x000fe40000000000 */
[----:B------:R-:W-:Y:S02]  /*65e0*/  SEL R45, R45, RZ, P1 ;  /* 0x000000ff2d2d7207 */ /* 0x000fe40000800000 */
[----:B------:R-:W-:Y:S01]  /*65f0*/  SEL R101, R101, RZ, P2 ;  /* 0x000000ff65657207 */ /* 0x000fe20001000000 */
[----:B------:R-:W-:Y:S06]  /*6600*/  @P3 BRA `(.L_x_98) ;  /* 0xffffffe400803947 */ /* 0x000fec000383ffff */
[----:B------:R-:W-:-:S09]  /*6610*/  UISETP.NE.AND UP0, UPT, UR45, URZ, UPT ;  /* 0x000000ff2d00728c */ /* 0x000fd2000bf05270 */
[----:B------:R-:W-:Y:S05]  /*6620*/  BRA.U !UP0, `(.L_x_99) ;  /* 0x0000000108487547 */ /* 0x000fea000b800000 */
[----:B------:R-:W3:Y:S02]  /*6630*/  LDCU.64 UR4, c[0x0][0x890] ;  /* 0x00011200ff0477ac */ /* 0x000ee40008000a00 */
[----:B---3--:R-:W-:-:S04]  /*6640*/  UISETP.NE.U32.AND UP0, UPT, UR4, URZ, UPT ;  /* 0x000000ff0400728c */ /* 0x008fc8000bf05070 */
[----:B------:R-:W-:-:S09]  /*6650*/  UISETP.NE.AND.EX UP0, UPT, UR5, URZ, UPT, UP0 ;  /* 0x000000ff0500728c */ /* 0x000fd2000bf05300 */
[----:B------:R-:W-:Y:S05]  /*6660*/  BRA.U UP0, `(.L_x_100) ;  /* 0x00000001000c7547 */ /* 0x000fea000b800000 */
[----:B------:R-:W-:-:S13]  /*6670*/  FSETP.NEU.AND P0, PT, R48, RZ, PT ;  /* 0x000000ff3000720b */ /* 0x000fda0003f0d000 */
[----:B------:R-:W-:Y:S05]  /*6680*/  @!P0 EXIT ;  /* 0x000000000000894d */ /* 0x000fea0003800000 */
[----:B------:R-:W-:Y:S05]  /*6690*/  BRA `(.L_x_99) ;  /* 0x00000000002c7947 */ /* 0x000fea0003800000 */
.L_x_100:
[----:B------:R-:W-:Y:S01]  /*66a0*/  LOP3.LUT P0, RZ, R94, 0xff, RZ, 0xc0, !PT ;  /* 0x000000ff5eff7812 */ /* 0x000fe2000780c0ff */
[----:B------:R-:W-:-:S12]  /*66b0*/  BSSY.RECONVERGENT B0, `(.L_x_99) ;  /* 0x0000009000007945 */ /* 0x000fd80003800200 */
[----:B------:R-:W-:Y:S05]  /*66c0*/  @P0 BRA `(.L_x_101) ;  /* 0x0000000000140947 */ /* 0x000fea0003800000 */
[----:B------:R-:W3:Y:S02]  /*66d0*/  LDCU.64 UR4, c[0x0][0x888] ;  /* 0x00011100ff0477ac */ /* 0x000ee40008000a00 */
[----:B---3--:R-:W-:-:S04]  /*66e0*/  ISETP.NE.U32.AND P0, PT, RZ, UR4, PT ;  /* 0x00000004ff007c0c */ /* 0x008fc8000bf05070 */
[----:B------:R-:W-:-:S13]  /*66f0*/  ISETP.NE.AND.EX P0, PT, RZ, UR5, PT, P0 ;  /* 0x00000005ff007c0c */ /* 0x000fda000bf05300 */
[----:B------:R-:W-:Y:S05]  /*6700*/  @!P0 EXIT ;  /* 0x000000000000894d */ /* 0x000fea0003800000 */
[----:B------:R-:W-:Y:S05]  /*6710*/  BRA `(.L_x_102) ;  /* 0x0000000000087947 */ /* 0x000fea0003800000 */
.L_x_101:
[----:B------:R-:W-:-:S13]  /*6720*/  FSETP.NEU.AND P0, PT, R48, RZ, PT ;  /* 0x000000ff3000720b */ /* 0x000fda0003f0d000 */
[----:B------:R-:W-:Y:S05]  /*6730*/  @!P0 EXIT ;  /* 0x000000000000894d */ /* 0x000fea0003800000 */
.L_x_102:
[----:B------:R-:W-:Y:S05]  /*6740*/  BSYNC.RECONVERGENT B0 ;  /* 0x0000000000007941 */ /* 0x000fea0003800200 */
.L_x_99:
[----:B------:R-:W-:-:S04]  /*6750*/  DEPBAR.LE SB0, 0x0 ;  /* 0x000080000000791a */ /* 0x000fc80000000000 */
[----:B------:R-:W-:Y:S05]  /*6760*/  EXIT ;  /* 0x000000000000794d */ /* 0x000fea0003800000 */
.L_x_19:
[----:B--2---:R2:W1:Y:S02]  /*6770*/  SYNCS.PHASECHK.TRANS64.TRYWAIT P0, [R2+URZ+0xf0], R3 ;  /* 0x0000f003020075a7 */ /* 0x00446400080011ff */
[----:B-1----:R-:W-:Y:S05]  /*6780*/  @!P0 NANOSLEEP.SYNCS 0x989680 ;  /* 0x009896800000895d */ /* 0x002fea0003900000 */
[----:B------:R-:W1:Y:S02]  /*6790*/  @!P0 SYNCS.PHASECHK.TRANS64 P0, [R2+URZ+0xf0], R3 ;  /* 0x0000f003020085a7 */ /* 0x000e6400080010ff */
[----:B-1----:R-:W-:Y:S05]  /*67a0*/  @!P0 BRA `(.L_x_19) ;  /* 0xfffffffc00f08947 */ /* 0x002fea000383ffff */
[----:B------:R-:W-:Y:S05]  /*67b0*/  BRA `(.L_x_103) ;  /* 0xffffffac00807947 */ /* 0x000fea000383ffff */
.L_x_22:
[----:B-1----:R-:W-:-:S07]  /*67c0*/  MOV R2, UR33 ;  /* 0x0000002100027c02 */ /* 0x002fce0008000f00 */
.L_x_104:
[----:B-1----:R1:W2:Y:S02]  /*67d0*/  SYNCS.PHASECHK.TRANS64.TRYWAIT P0, [R2+URZ+0x28], R4 ;  /* 0x00002804020075a7 */ /* 0x0022a400080011ff */
[----:B--2---:R-:W-:Y:S05]  /*67e0*/  @!P0 NANOSLEEP.SYNCS 0x989680 ;  /* 0x009896800000895d */ /* 0x004fea0003900000 */
[----:B------:R-:W2:Y:S02]  /*67f0*/  @!P0 SYNCS.PHASECHK.TRANS64 P0, [R2+URZ+0x28], R4 ;  /* 0x00002804020085a7 */ /* 0x000ea400080010ff */
[----:B--2---:R-:W-:Y:S05]  /*6800*/  @!P0 BRA `(.L_x_104) ;  /* 0xfffffffc00f08947 */ /* 0x004fea000383ffff */
[----:B------:R-:W-:Y:S05]  /*6810*/  BRA `(.L_x_21) ;  /* 0xffffffac00d07947 */ /* 0x000fea000383ffff */
.L_x_28:
[----:B-1----:R-:W-:-:S07]  /*6820*/  MOV R2, UR33 ;  /* 0x0000002100027c02 */ /* 0x002fce0008000f00 */
.L_x_105:
[----:B-1----:R1:W2:Y:S02]  /*6830*/  SYNCS.PHASECHK.TRANS64.TRYWAIT P0, [R2+URZ+0x28], R4 ;  /* 0x00002804020075a7 */ /* 0x0022a400080011ff */
[----:B--2---:R-:W-:Y:S05]  /*6840*/  @!P0 NANOSLEEP.SYNCS 0x989680 ;  /* 0x009896800000895d */ /* 0x004fea0003900000 */
[----:B------:R-:W2:Y:S02]  /*6850*/  @!P0 SYNCS.PHASECHK.TRANS64 P0, [R2+URZ+0x28], R4 ;  /* 0x00002804020085a7 */ /* 0x000ea400080010ff */
[----:B--2---:R-:W-:Y:S05]  /*6860*/  @!P0 BRA `(.L_x_105) ;  /* 0xfffffffc00f08947 */ /* 0x004fea000383ffff */
[----:B------:R-:W-:Y:S05]  /*6870*/  BRA `(.L_x_27) ;  /* 0xffffffb000a87947 */ /* 0x000fea000383ffff */
.L_x_32:
[----:B-1----:R1:W2:Y:S02]  /*6880*/  SYNCS.PHASECHK.TRANS64.TRYWAIT P0, [R2+URZ+0x80], R3 ;  /* 0x00008003020075a7 */ /* 0x0022a400080011ff */
[----:B--2---:R-:W-:Y:S05]  /*6890*/  @!P0 NANOSLEEP.SYNCS 0x989680 ;  /* 0x009896800000895d */ /* 0x004fea0003900000 */
[----:B------:R-:W2:Y:S02]  /*68a0*/  @!P0 SYNCS.PHASECHK.TRANS64 P0, [R2+URZ+0x80], R3 ;  /* 0x00008003020085a7 */ /* 0x000ea400080010ff */
[----:B--2---:R-:W-:Y:S05]  /*68b0*/  @!P0 BRA `(.L_x_32) ;  /* 0xfffffffc00f08947 */ /* 0x004fea000383ffff */
[----:B------:R-:W-:Y:S05]  /*68c0*/  BRA `(.L_x_106) ;  /* 0xffffffb400607947 */ /* 0x000fea000383ffff */
.L_x_36:
[----:B----4-:R-:W-:-:S07]  /*68d0*/  MOV R0, UR5 ;  /* 0x0000000500007c02 */ /* 0x010fce0008000f00 */
.L_x_107:
[----:B-1----:R1:W2:Y:S02]  /*68e0*/  SYNCS.PHASECHK.TRANS64.TRYWAIT P0, [R0+URZ], R2 ;  /* 0x00000002000075a7 */ /* 0x0022a400080011ff */
[----:B--2---:R-:W-:Y:S05]  /*68f0*/  @!P0 NANOSLEEP.SYNCS 0x989680 ;  /* 0x009896800000895d */ /* 0x004fea0003900000 */
[----:B------:R-:W2:Y:S02]  /*6900*/  @!P0 SYNCS.PHASECHK.TRANS64 P0, [R0+URZ], R2 ;  /* 0x00000002000085a7 */ /* 0x000ea400080010ff */
[----:B--2---:R-:W-:Y:S05]  /*6910*/  @!P0 BRA `(.L_x_107) ;  /* 0xfffffffc00f08947 */ /* 0x004fea000383ffff */
[----:B------:R-:W-:Y:S05]  /*6920*/  BRA `(.L_x_108) ;  /* 0xffffffb800d07947 */ /* 0x000fea000383ffff */
.L_x_37:
[----:B----4-:R-:W-:-:S07]  /*6930*/  MOV R0, UR5 ;  /* 0x0000000500007c02 */ /* 0x010fce0008000f00 */
.L_x_109:
[----:B-1----:R1:W2:Y:S02]  /*6940*/  SYNCS.PHASECHK.TRANS64.TRYWAIT P0, [R0+URZ], R3 ;  /* 0x00000003000075a7 */ /* 0x0022a400080011ff */
[----:B--2---:R-:W-:Y:S05]  /*6950*/  @!P0 NANOSLEEP.SYNCS 0x989680 ;  /* 0x009896800000895d */ /* 0x004fea0003900000 */
[----:B------:R-:W2:Y:S02]  /*6960*/  @!P0 SYNCS.PHASECHK.TRANS64 P0, [R0+URZ], R3 ;  /* 0x00000003000085a7 */ /* 0x000ea400080010ff */
[----:B--2---:R-:W-:Y:S05]  /*6970*/  @!P0 BRA `(.L_x_109) ;  /* 0xfffffffc00f08947 */ /* 0x004fea000383ffff */
[----:B------:R-:W-:Y:S05]  /*6980*/  BRA `(.L_x_110) ;  /* 0xffffffb800dc7947 */ /* 0x000fea000383ffff */
.L_x_38:
[----:B----4-:R-:W-:-:S07]  /*6990*/  MOV R0, UR5 ;  /* 0x0000000500007c02 */ /* 0x010fce0008000f00 */
.L_x_111:
[----:B-1----:R1:W2:Y:S02]  /*69a0*/  SYNCS.PHASECHK.TRANS64.TRYWAIT P0, [R0+URZ], R3 ;  /* 0x00000003000075a7 */ /* 0x0022a400080011ff */
[----:B--2---:R-:W-:Y:S05]  /*69b0*/  @!P0 NANOSLEEP.SYNCS 0x989680 ;  /* 0x009896800000895d */ /* 0x004fea0003900000 */
[----:B------:R-:W2:Y:S02]  /*69c0*/  @!P0 SYNCS.PHASECHK.TRANS64 P0, [R0+URZ], R3 ;  /* 0x00000003000085a7 */ /* 0x000ea400080010ff */
[----:B--2---:R-:W-:Y:S05]  /*69d0*/  @!P0 BRA `(.L_x_111) ;  /* 0xfffffffc00f08947 */ /* 0x004fea000383ffff */
[----:B------:R-:W-:Y:S05]  /*69e0*/  BRA `(.L_x_112) ;  /* 0xffffffb800e87947 */ /* 0x000fea000383ffff */
.L_x_39:
[----:B----4-:R-:W-:-:S07]  /*69f0*/  MOV R0, UR5 ;  /* 0x0000000500007c02 */ /* 0x010fce0008000f00 */
.L_x_113:
[----:B-1----:R1:W2:Y:S02]  /*6a00*/  SYNCS.PHASECHK.TRANS64.TRYWAIT P0, [R0+URZ], R3 ;  /* 0x00000003000075a7 */ /* 0x0022a400080011ff */
[----:B--2---:R-:W-:Y:S05]  /*6a10*/  @!P0 NANOSLEEP.SYNCS 0x989680 ;  /* 0x009896800000895d */ /* 0x004fea0003900000 */
[----:B------:R-:W2:Y:S02]  /*6a20*/  @!P0 SYNCS.PHASECHK.TRANS64 P0, [R0+URZ], R3 ;  /* 0x00000003000085a7 */ /* 0x000ea400080010ff */
[----:B--2---:R-:W-:Y:S05]  /*6a30*/  @!P0 BRA `(.L_x_113) ;  /* 0xfffffffc00f08947 */ /* 0x004fea000383ffff */
[----:B------:R-:W-:Y:S05]  /*6a40*/  BRA `(.L_x_114) ;  /* 0xffffffb800f47947 */ /* 0x000fea000383ffff */
.L_x_42:
[----:B-1----:R1:W2:Y:S02]  /*6a50*/  SYNCS.PHASECHK.TRANS64.TRYWAIT P0, [R0+URZ+0xe0], R4 ;  /* 0x0000e004000075a7 */ /* 0x0022a400080011ff */
[----:B--2---:R-:W-:Y:S05]  /*6a60*/  @!P0 NANOSLEEP.SYNCS 0x989680 ;  /* 0x009896800000895d */ /* 0x004fea0003900000 */
[----:B------:R-:W2:Y:S02]  /*6a70*/  @!P0 SYNCS.PHASECHK.TRANS64 P0, [R0+URZ+0xe0], R4 ;  /* 0x0000e004000085a7 */ /* 0x000ea400080010ff */
[----:B--2---:R-:W-:Y:S05]  /*6a80*/  @!P0 BRA `(.L_x_42) ;  /* 0xfffffffc00f08947 */ /* 0x004fea000383ffff */
[----:B------:R-:W-:Y:S05]  /*6a90*/  BRA `(.L_x_115) ;  /* 0xffffffbc00507947 */ /* 0x000fea000383ffff */
.L_x_43:
[----:B------:R-:W-:-:S07]  /*6aa0*/  MOV R0, UR5 ;  /* 0x0000000500007c02 */ /* 0x000fce0008000f00 */
.L_x_116:
[----:B-1----:R1:W2:Y:S02]  /*6ab0*/  SYNCS.PHASECHK.TRANS64.TRYWAIT P0, [R0+URZ+0x90], R5 ;  /* 0x00009005000075a7 */ /* 0x0022a400080011ff */
[----:B--2---:R-:W-:Y:S05]  /*6ac0*/  @!P0 NANOSLEEP.SYNCS 0x989680 ;  /* 0x009896800000895d */ /* 0x004fea0003900000 */
[----:B------:R-:W2:Y:S02]  /*6ad0*/  @!P0 SYNCS.PHASECHK.TRANS64 P0, [R0+URZ+0x90], R5 ;  /* 0x00009005000085a7 */ /* 0x000ea400080010ff */
[----:B--2---:R-:W-:Y:S05]  /*6ae0*/  @!P0 BRA `(.L_x_116) ;  /* 0xfffffffc00f08947 */ /* 0x004fea000383ffff */
[----:B------:R-:W-:Y:S05]  /*6af0*/  BRA `(.L_x_117) ;  /* 0xffffffbc00607947 */ /* 0x000fea000383ffff */
.L_x_44:
[----:B-1----:R1:W2:Y:S02]  /*6b00*/  SYNCS.PHASECHK.TRANS64.TRYWAIT P1, [R0+URZ+0x80], R4 ;  /* 0x00008004000075a7 */ /* 0x0022a400080211ff */
[----:B--2---:R-:W-:Y:S05]  /*6b10*/  @!P1 NANOSLEEP.SYNCS 0x989680 ;  /* 0x009896800000995d */ /* 0x004fea0003900000 */
[----:B------:R-:W2:Y:S02]  /*6b20*/  @!P1 SYNCS.PHASECHK.TRANS64 P1, [R0+URZ+0x80], R4 ;  /* 0x00008004000095a7 */ /* 0x000ea400080210ff */
[----:B--2---:R-:W-:Y:S05]  /*6b30*/  @!P1 BRA `(.L_x_44) ;  /* 0xfffffffc00f09947 */ /* 0x004fea000383ffff */
[----:B------:R-:W-:Y:S05]  /*6b40*/  BRA `(.L_x_118) ;  /* 0xffffffbc00907947 */ /* 0x000fea000383ffff */
.L_x_47:
[----:B------:R-:W-:-:S07]  /*6b50*/  MOV R0, UR5 ;  /* 0x0000000500007c02 */ /* 0x000fce0008000f00 */
.L_x_119:
[----:B-1----:R1:W2:Y:S02]  /*6b60*/  SYNCS.PHASECHK.TRANS64.TRYWAIT P0, [R0+URZ+0x90], R2 ;  /* 0x00009002000075a7 */ /* 0x0022a400080011ff */
[----:B--2---:R-:W-:Y:S05]  /*6b70*/  @!P0 NANOSLEEP.SYNCS 0x989680 ;  /* 0x009896800000895d */ /* 0x004fea0003900000 */
[----:B------:R-:W2:Y:S02]  /*6b80*/  @!P0 SYNCS.PHASECHK.TRANS64 P0, [R0+URZ+0x90], R2 ;  /* 0x00009002000085a7 */ /* 0x000ea400080010ff */
[----:B--2---:R-:W-:Y:S05]  /*6b90*/  @!P0 BRA `(.L_x_119) ;  /* 0xfffffffc00f08947 */ /* 0x004fea000383ffff */
[----:B------:R-:W-:Y:S05]  /*6ba0*/  BRA `(.L_x_46) ;  /* 0xffffffbc00e47947 */ /* 0x000fea000383ffff */
.L_x_54:
[----:B-1----:R1:W2:Y:S02]  /*6bb0*/  SYNCS.PHASECHK.TRANS64.TRYWAIT P1, [R0+URZ+0x80], R2 ;  /* 0x00008002000075a7 */ /* 0x0022a400080211ff */
[----:B--2---:R-:W-:Y:S05]  /*6bc0*/  @!P1 NANOSLEEP.SYNCS 0x989680 ;  /* 0x009896800000995d */ /* 0x004fea0003900000 */
[----:B------:R-:W2:Y:S02]  /*6bd0*/  @!P1 SYNCS.PHASECHK.TRANS64 P1, [R0+URZ+0x80], R2 ;  /* 0x00008002000095a7 */ /* 0x000ea400080210ff */
[----:B--2---:R-:W-:Y:S05]  /*6be0*/  @!P1 BRA `(.L_x_54) ;  /* 0xfffffffc00f09947 */ /* 0x004fea000383ffff */
[----:B------:R-:W-:Y:S05]  /*6bf0*/  BRA `(.L_x_120) ;  /* 0xffffffc400747947 */ /* 0x000fea000383ffff */
.L_x_55:
[----:B------:R-:W-:-:S07]  /*6c00*/  MOV R2, UR6 ;  /* 0x0000000600027c02 */ /* 0x000fce0008000f00 */
.L_x_121:
[----:B-1----:R1:W2:Y:S02]  /*6c10*/  SYNCS.PHASECHK.TRANS64.TRYWAIT P0, [R2+URZ+0xc0], R0 ;  /* 0x0000c000020075a7 */ /* 0x0022a400080011ff */
[----:B--2---:R-:W-:Y:S05]  /*6c20*/  @!P0 NANOSLEEP.SYNCS 0x989680 ;  /* 0x009896800000895d */ /* 0x004fea0003900000 */
[----:B------:R-:W2:Y:S02]  /*6c30*/  @!P0 SYNCS.PHASECHK.TRANS64 P0, [R2+URZ+0xc0], R0 ;  /* 0x0000c000020085a7 */ /* 0x000ea400080010ff */
[----:B--2---:R-:W-:Y:S05]  /*6c40*/  @!P0 BRA `(.L_x_121) ;  /* 0xfffffffc00f08947 */ /* 0x004fea000383ffff */
[----:B------:R-:W-:Y:S05]  /*6c50*/  BRA `(.L_x_122) ;  /* 0xffffffc400ac7947 */ /* 0x000fea000383ffff */
.L_x_58:
[----:B------:R-:W-:Y:S07]  /*6c60*/  MOV R0, UR11 ;  /* 0x0000000b00007c02 */ /* 0x000fee0008000f00 */
.L_x_123:
[----:B-1----:R1:W2:Y:S02]  /*6c70*/  SYNCS.PHASECHK.TRANS64.TRYWAIT P0, [R0+URZ], R2 ;  /* 0x00000002000075a7 */ /* 0x0022a400080011ff */
[----:B--2---:R-:W-:Y:S05]  /*6c80*/  @!P0 NANOSLEEP.SYNCS 0x989680 ;  /* 0x009896800000895d */ /* 0x004fea0003900000 */
[----:B------:R-:W2:Y:S02]  /*6c90*/  @!P0 SYNCS.PHASECHK.TRANS64 P0, [R0+URZ], R2 ;  /* 0x00000002000085a7 */ /* 0x000ea400080010ff */
[----:B--2---:R-:W-:Y:S05]  /*6ca0*/  @!P0 BRA `(.L_x_123) ;  /* 0xfffffffc00f08947 */ /* 0x004fea000383ffff */
[----:B------:R-:W-:Y:S05]  /*6cb0*/  BRA `(.L_x_57) ;  /* 0xffffffc400c87947 */ /* 0x000fea000383ffff */
.L_x_61:
[----:B------:R-:W-:-:S07]  /*6cc0*/  MOV R0, UR6 ;  /* 0x0000000600007c02 */ /* 0x000fce0008000f00 */
.L_x_124:
[----:B--2---:R2:W4:Y:S02]  /*6cd0*/  SYNCS.PHASECHK.TRANS64.TRYWAIT P0, [R0+URZ], R2 ;  /* 0x00000002000075a7 */ /* 0x00452400080011ff */
[----:B----4-:R-:W-:Y:S05]  /*6ce0*/  @!P0 NANOSLEEP.SYNCS 0x989680 ;  /* 0x009896800000895d */ /* 0x010fea0003900000 */
[----:B------:R-:W4:Y:S02]  /*6cf0*/  @!P0 SYNCS.PHASECHK.TRANS64 P0, [R0+URZ], R2 ;  /* 0x00000002000085a7 */ /* 0x000f2400080010ff */
[----:B----4-:R-:W-:Y:S05]  /*6d00*/  @!P0 BRA `(.L_x_124) ;  /* 0xfffffffc00f08947 */ /* 0x010fea000383ffff */
[----:B------:R-:W-:Y:S05]  /*6d10*/  BRA `(.L_x_125) ;  /* 0xffffffc800f47947 */ /* 0x000fea000383ffff */
.L_x_62:
[----:B------:R-:W-:-:S07]  /*6d20*/  MOV R0, UR6 ;  /* 0x0000000600007c02 */ /* 0x000fce0008000f00 */
.L_x_126:
[----:B-1----:R1:W2:Y:S02]  /*6d30*/  SYNCS.PHASECHK.TRANS64.TRYWAIT P0, [R0+URZ], R3 ;  /* 0x00000003000075a7 */ /* 0x0022a400080011ff */
[----:B--2---:R-:W-:Y:S05]  /*6d40*/  @!P0 NANOSLEEP.SYNCS 0x989680 ;  /* 0x009896800000895d */ /* 0x004fea0003900000 */
[----:B------:R-:W2:Y:S02]  /*6d50*/  @!P0 SYNCS.PHASECHK.TRANS64 P0, [R0+URZ], R3 ;  /* 0x00000003000085a7 */ /* 0x000ea400080010ff */
[----:B--2---:R-:W-:Y:S05]  /*6d60*/  @!P0 BRA `(.L_x_126) ;  /* 0xfffffffc00f08947 */ /* 0x004fea000383ffff */
[----:B------:R-:W-:Y:S05]  /*6d70*/  BRA `(.L_x_127) ;  /* 0xffffffcc00007947 */ /* 0x000fea000383ffff */
.L_x_63:
[----:B------:R-:W-:-:S07]  /*6d80*/  MOV R0, UR6 ;  /* 0x0000000600007c02 */ /* 0x000fce0008000f00 */
.L_x_128:
[----:B-1----:R1:W2:Y:S02]  /*6d90*/  SYNCS.PHASECHK.TRANS64.TRYWAIT P0, [R0+URZ], R3 ;  /* 0x00000003000075a7 */ /* 0x0022a400080011ff */
[----:B--2---:R-:W-:Y:S05]  /*6da0*/  @!P0 NANOSLEEP.SYNCS 0x989680 ;  /* 0x009896800000895d */ /* 0x004fea0003900000 */
[----:B------:R-:W2:Y:S02]  /*6db0*/  @!P0 SYNCS.PHASECHK.TRANS64 P0, [R0+URZ], R3 ;  /* 0x00000003000085a7 */ /* 0x000ea400080010ff */
[----:B--2---:R-:W-:Y:S05]  /*6dc0*/  @!P0 BRA `(.L_x_128) ;  /* 0xfffffffc00f08947 */ /* 0x004fea000383ffff */
[----:B------:R-:W-:Y:S05]  /*6dd0*/  BRA `(.L_x_129) ;  /* 0xffffffcc000c7947 */ /* 0x000fea000383ffff */
.L_x_64:
[----:B-1----:R-:W-:-:S07]  /*6de0*/  MOV R0, UR7 ;  /* 0x0000000700007c02 */ /* 0x002fce0008000f00 */
.L_x_130:
[----:B-1----:R1:W2:Y:S02]  /*6df0*/  SYNCS.PHASECHK.TRANS64.TRYWAIT P0, [R0+URZ], R2 ;  /* 0x00000002000075a7 */ /* 0x0022a400080011ff */
[----:B--2---:R-:W-:Y:S05]  /*6e00*/  @!P0 NANOSLEEP.SYNCS 0x989680 ;  /* 0x009896800000895d */ /* 0x004fea0003900000 */
[----:B------:R-:W2:Y:S02]  /*6e10*/  @!P0 SYNCS.PHASECHK.TRANS64 P0, [R0+URZ], R2 ;  /* 0x00000002000085a7 */ /* 0x000ea400080010ff */
[----:B--2---:R-:W-:Y:S05]  /*6e20*/  @!P0 BRA `(.L_x_130) ;  /* 0xfffffffc00f08947 */ /* 0x004fea000383ffff */
[----:B------:R-:W-:Y:S05]  /*6e30*/  BRA `(.L_x_131) ;  /* 0xffffffcc00187947 */ /* 0x000fea000383ffff */
.L_x_69:
[----:B--2---:R2:W3:Y:S02]  /*6e40*/  SYNCS.PHASECHK.TRANS64.TRYWAIT P0, [R0+URZ+0x80], R2 ;  /* 0x00008002000075a7 */ /* 0x0044e400080011ff */
[----:B---3--:R-:W-:Y:S05]  /*6e50*/  @!P0 NANOSLEEP.SYNCS 0x989680 ;  /* 0x009896800000895d */ /* 0x008fea0003900000 */
[----:B------:R-:W3:Y:S02]  /*6e60*/  @!P0 SYNCS.PHASECHK.TRANS64 P0, [R0+URZ+0x80], R2 ;  /* 0x00008002000085a7 */ /* 0x000ee400080010ff */
[----:B---3--:R-:W-:Y:S05]  /*6e70*/  @!P0 BRA `(.L_x_69) ;  /* 0xfffffffc00f08947 */ /* 0x008fea000383ffff */
[----:B------:R-:W-:Y:S05]  /*6e80*/  BRA `(.L_x_132) ;  /* 0xffffffd000147947 */ /* 0x000fea000383ffff */
.L_x_72:
[----:B------:R-:W-:Y:S07]  /*6e90*/  MOV R0, UR7 ;  /* 0x0000000700007c02 */ /* 0x000fee0008000f00 */
.L_x_133:
[----:B--2---:R2:W3:Y:S02]  /*6ea0*/  SYNCS.PHASECHK.TRANS64.TRYWAIT P0, [R0+URZ+0x78], R2 ;  /* 0x00007802000075a7 */ /* 0x0044e400080011ff */
[----:B---3--:R-:W-:Y:S05]  /*6eb0*/  @!P0 NANOSLEEP.SYNCS 0x989680 ;  /* 0x009896800000895d */ /* 0x008fea0003900000 */
[----:B------:R-:W3:Y:S02]  /*6ec0*/  @!P0 SYNCS.PHASECHK.TRANS64 P0, [R0+URZ+0x78], R2 ;  /* 0x00007802000085a7 */ /* 0x000ee400080010ff */
[----:B---3--:R-:W-:Y:S05]  /*6ed0*/  @!P0 BRA `(.L_x_133) ;  /* 0xfffffffc00f08947 */ /* 0x008fea000383ffff */
[----:B------:R-:W-:Y:S05]  /*6ee0*/  BRA `(.L_x_71) ;  /* 0xffffffd000fc7947 */ /* 0x000fea000383ffff */
.L_x_75:
[----:B------:R-:W-:Y:S07]  /*6ef0*/  MOV R0, UR13 ;  /* 0x0000000d00007c02 */ /* 0x000fee0008000f00 */
.L_x_134:
[----:B-1----:R1:W2:Y:S02]  /*6f00*/  SYNCS.PHASECHK.TRANS64.TRYWAIT P2, [R0+URZ+0x60], R30 ;  /* 0x0000601e000075a7 */ /* 0x0022a400080411ff */
[----:B--2---:R-:W-:Y:S05]  /*6f10*/  @!P2 NANOSLEEP.SYNCS 0x989680 ;  /* 0x009896800000a95d */ /* 0x004fea0003900000 */
[----:B------:R-:W2:Y:S02]  /*6f20*/  @!P2 SYNCS.PHASECHK.TRANS64 P2, [R0+URZ+0x60], R30 ;  /* 0x0000601e0000a5a7 */ /* 0x000ea400080410ff */
[----:B--2---:R-:W-:Y:S05]  /*6f30*/  @!P2 BRA `(.L_x_134) ;  /* 0xfffffffc00f0a947 */ /* 0x004fea000383ffff */
[----:B------:R-:W-:Y:S05]  /*6f40*/  BRA `(.L_x_135) ;  /* 0xffffffd400987947 */ /* 0x000fea000383ffff */
.L_x_77:
[----:B------:R-:W-:-:S07]  /*6f50*/  MOV R0, UR4 ;  /* 0x0000000400007c02 */ /* 0x000fce0008000f00 */
.L_x_136:
[----:B-1----:R1:W3:Y:S02]  /*6f60*/  SYNCS.PHASECHK.TRANS64.TRYWAIT P0, [R0+URZ], R2 ;  /* 0x00000002000075a7 */ /* 0x0022e400080011ff */
[----:B---3--:R-:W-:Y:S05]  /*6f70*/  @!P0 NANOSLEEP.SYNCS 0x989680 ;  /* 0x009896800000895d */ /* 0x008fea0003900000 */
[----:B------:R-:W3:Y:S02]  /*6f80*/  @!P0 SYNCS.PHASECHK.TRANS64 P0, [R0+URZ], R2 ;  /* 0x00000002000085a7 */ /* 0x000ee400080010ff */
[----:B---3--:R-:W-:Y:S05]  /*6f90*/  @!P0 BRA `(.L_x_136) ;  /* 0xfffffffc00f08947 */ /* 0x008fea000383ffff */
[----:B------:R-:W-:Y:S05]  /*6fa0*/  BRA `(.L_x_137) ;  /* 0xffffffd800347947 */ /* 0x000fea000383ffff */
.L_x_79:
[----:B--2---:R2:W4:Y:S02]  /*6fb0*/  SYNCS.PHASECHK.TRANS64.TRYWAIT P0, [R0+URZ+0x80], R2 ;  /* 0x00008002000075a7 */ /* 0x00452400080011ff */
[----:B----4-:R-:W-:Y:S05]  /*6fc0*/  @!P0 NANOSLEEP.SYNCS 0x989680 ;  /* 0x009896800000895d */ /* 0x010fea0003900000 */
[----:B------:R-:W4:Y:S02]  /*6fd0*/  @!P0 SYNCS.PHASECHK.TRANS64 P0, [R0+URZ+0x80], R2 ;  /* 0x00008002000085a7 */ /* 0x000f2400080010ff */
[----:B----4-:R-:W-:Y:S05]  /*6fe0*/  @!P0 BRA `(.L_x_79) ;  /* 0xfffffffc00f08947 */ /* 0x010fea000383ffff */
[----:B------:R-:W-:Y:S05]  /*6ff0*/  BRA `(.L_x_138) ;  /* 0xffffffdc00187947 */ /* 0x000fea000383ffff */
.L_x_89:
[----:B-1----:R1:W2:Y:S02]  /*7000*/  SYNCS.PHASECHK.TRANS64.TRYWAIT P1, [R3+URZ+0x50], R0 ;  /* 0x00005000030075a7 */ /* 0x0022a400080211ff */
[----:B--2---:R-:W-:Y:S05]  /*7010*/  @!P1 NANOSLEEP.SYNCS 0x989680 ;  /* 0x009896800000995d */ /* 0x004fea0003900000 */
[----:B------:R-:W2:Y:S02]  /*7020*/  @!P1 SYNCS.PHASECHK.TRANS64 P1, [R3+URZ+0x50], R0 ;  /* 0x00005000030095a7 */ /* 0x000ea400080210ff */
[----:B--2---:R-:W-:Y:S05]  /*7030*/  @!P1 BRA `(.L_x_89) ;  /* 0xfffffffc00f09947 */ /* 0x004fea000383ffff */
[----:B------:R-:W-:Y:S05]  /*7040*/  BRA `(.L_x_88) ;  /* 0xffffffe800207947 */ /* 0x000fea000383ffff */
.L_x_91:
[----:B------:R1:W1:Y:S02]  /*7050*/  SYNCS.PHASECHK.TRANS64.TRYWAIT P1, [R16+URZ+0xa0], R4 ;  /* 0x0000a004100075a7 */ /* 0x00026400080211ff */
[----:B-1----:R-:W-:Y:S05]  /*7060*/  @!P1 NANOSLEEP.SYNCS 0x989680 ;  /* 0x009896800000995d */ /* 0x002fea0003900000 */
[----:B------:R-:W1:Y:S02]  /*7070*/  @!P1 SYNCS.PHASECHK.TRANS64 P1, [R16+URZ+0xa0], R4 ;  /* 0x0000a004100095a7 */ /* 0x000e6400080210ff */
[----:B-1----:R-:W-:Y:S05]  /*7080*/  @!P1 BRA `(.L_x_91) ;  /* 0xfffffffc00f09947 */ /* 0x002fea000383ffff */
[----:B------:R-:W-:Y:S05]  /*7090*/  BRA `(.L_x_90) ;  /* 0xffffffe8003c7947 */ /* 0x000fea000383ffff */
        .weak           $__internal_0_$__cuda_sm10x_tcgen05_guardrail_trap_col_being_dealloced_not_returned_by_alloc
        .type           $__internal_0_$__cuda_sm10x_tcgen05_guardrail_trap_col_being_dealloced_not_returned_by_alloc,@function
        .size           $__internal_0_$__cuda_sm10x_tcgen05_guardrail_trap_col_being_dealloced_not_returned_by_alloc,($__internal_1_$__cuda_sm10x_tcgen05_guardrail_trap_phase_invalid_during_alloc - $__internal_0_$__cuda_sm10x_tcgen05_guardrail_trap_col_being_dealloced_not_returned_by_alloc)
$__internal_0_$__cuda_sm10x_tcgen05_guardrail_trap_col_being_dealloced_not_returned_by_alloc:
[----:B------:R-:W-:Y:S05]  /*70a0*/  BPT.TRAP 0x1 ;  /* 0x000000040000795c */ /* 0x000fea0000300000 */
[----:B------:R-:W-:-:S04]  /*70b0*/  HFMA2 R3, -RZ, RZ, 0, 0 ;  /* 0x00000000ff037431 */ /* 0x000fc800000001ff */
[----:B------:R-:W-:Y:S05]  /*70c0*/  RET.REL.NODEC R2 `(_ZN7cutlass13device_kernelINS_4gemm6kernel13GemmUniversalIN4cute5tupleIJiiiiEEENS1_10collective13CollectiveMmaINS1_35MainloopSm100TmaUmmaWarpSpecializedILi5ELi2ELi4ENS5_IJNS4_1CILi1EEESB_SB_EEEEENS5_IJNSA_ILi128EEENSA_ILi32EEESE_EEENS_10bfloat16_tENS5_IJlSB_lEEESH_SI_NS4_8TiledMMAINS4_8MMA_AtomIJNS4_20SM100_MMA_F16BF16_SSISH_SH_fLi128ELi32ELNS4_4UMMA5MajorE0ELSN_0ELNSM_7ScaleInE0ELSO_0EEEEEENS4_6LayoutISC_NS5_IJNSA_ILi0EEESS_SS_EEEEENS5_IJNS4_10UnderscoreESV_SV_EEEEENS4_13SM90_TMA_LOADENS4_14ComposedLayoutINS4_7SwizzleILi3ELi4ELi3EEENS4_18smem_ptr_flag_bitsILi16EEENSR_INS5_IJNSA_ILi8EEENSA_ILi64EEEEEENS5_IJS15_SB_EEEEEEEvNS4_8identityESY_S19_vS1A_EENS_8epilogue10collective18CollectiveEpilogueINS1C_23Sm100TmaWarpSpecializedILi2ELi1ELi32ELb1ELb0EEEJSG_NS5_IJNSR_ISE_SB_EENSR_ISF_SB_EEEEESH_SI_SH_SI_NS1C_6fusion15FusionCallbacksIS1G_NS1K_17LinearCombinationISH_fSH_fLNS_15FloatRoundStyleE2EEESG_S1J_JEEENS4_5SM1004TMEM4LOAD26SM100_TMEM_LOAD_32dp32b32xESY_NSZ_INS10_ILi2ELi4ELi3EEES13_NSR_INS5_IJS14_SF_EEENS5_IJSF_SB_EEEEEEENS4_39AutoVectorizingCopyWithAssumedAlignmentILi128EEENS4_14SM90_TMA_STOREES1Y_S20_S20_EEEvvEEEEvNT_6ParamsE) ;  /* 0xffffff8c02cc7950 */ /* 0x000fea0003c3ffff */
        .weak           $__internal_1_$__cuda_sm10x_tcgen05_guardrail_trap_phase_invalid_during_alloc
        .type           $__internal_1_$__cuda_sm10x_tcgen05_guardrail_trap_phase_invalid_during_alloc,@function
        .size           $__internal_1_$__cuda_sm10x_tcgen05_guardrail_trap_phase_invalid_during_alloc,($__internal_2_$__cuda_sm10x_tcgen05_guardrail_trap_unallocated_columns_being_dealloced - $__internal_1_$__cuda_sm10x_tcgen05_guardrail_trap_phase_invalid_during_alloc)
$__internal_1_$__cuda_sm10x_tcgen05_guardrail_trap_phase_invalid_during_alloc:
[----:B------:R-:W-:Y:S05]  /*70d0*/  BPT.TRAP 0x1 ;  /* 0x000000040000795c */ /* 0x000fea0000300000 */
[----:B------:R-:W-:-:S04]  /*70e0*/  MOV R3, 0x0 ;  /* 0x0000000000037802 */ /* 0x000fc80000000f00 */
[----:B------:R-:W-:Y:S05]  /*70f0*/  RET.REL.NODEC R2 `(_ZN7cutlass13device_kernelINS_4gemm6kernel13GemmUniversalIN4cute5tupleIJiiiiEEENS1_10collective13CollectiveMmaINS1_35MainloopSm100TmaUmmaWarpSpecializedILi5ELi2ELi4ENS5_IJNS4_1CILi1EEESB_SB_EEEEENS5_IJNSA_ILi128EEENSA_ILi32EEESE_EEENS_10bfloat16_tENS5_IJlSB_lEEESH_SI_NS4_8TiledMMAINS4_8MMA_AtomIJNS4_20SM100_MMA_F16BF16_SSISH_SH_fLi128ELi32ELNS4_4UMMA5MajorE0ELSN_0ELNSM_7ScaleInE0ELSO_0EEEEEENS4_6LayoutISC_NS5_IJNSA_ILi0EEESS_SS_EEEEENS5_IJNS4_10UnderscoreESV_SV_EEEEENS4_13SM90_TMA_LOADENS4_14ComposedLayoutINS4_7SwizzleILi3ELi4ELi3EEENS4_18smem_ptr_flag_bitsILi16EEENSR_INS5_IJNSA_ILi8EEENSA_ILi64EEEEEENS5_IJS15_SB_EEEEEEEvNS4_8identityESY_S19_vS1A_EENS_8epilogue10collective18CollectiveEpilogueINS1C_23Sm100TmaWarpSpecializedILi2ELi1ELi32ELb1ELb0EEEJSG_NS5_IJNSR_ISE_SB_EENSR_ISF_SB_EEEEESH_SI_SH_SI_NS1C_6fusion15FusionCallbacksIS1G_NS1K_17LinearCombinationISH_fSH_fLNS_15FloatRoundStyleE2EEESG_S1J_JEEENS4_5SM1004TMEM4LOAD26SM100_TMEM_LOAD_32dp32b32xESY_NSZ_INS10_ILi2ELi4ELi3EEES13_NSR_INS5_IJS14_SF_EEENS5_IJSF_SB_EEEEEEENS4_39AutoVectorizingCopyWithAssumedAlignmentILi128EEENS4_14SM90_TMA_STOREES1Y_S20_S20_EEEvvEEEEvNT_6ParamsE) ;  /* 0xffffff8c02c07950 */ /* 0x000fea0003c3ffff */
        .weak           $__internal_2_$__cuda_sm10x_tcgen05_guardrail_trap_unallocated_columns_being_dealloced
        .type           $__internal_2_$__cuda_sm10x_tcgen05_guardrail_trap_unallocated_columns_being_dealloced,@function
        .size           $__internal_2_$__cuda_sm10x_tcgen05_guardrail_trap_unallocated_columns_being_dealloced,(.L_x_140 - $__internal_2_$__cuda_sm10x_tcgen05_guardrail_trap_unallocated_columns_being_dealloced)
$__internal_2_$__cuda_sm10x_tcgen05_guardrail_trap_unallocated_columns_being_dealloced:
[----:B------:R-:W-:Y:S05]  /*7100*/  BPT.TRAP 0x1 ;  /* 0x000000040000795c */ /* 0x000fea0000300000 */
[----:B------:R-:W-:-:S04]  /*7110*/  HFMA2 R3, -RZ, RZ, 0, 0 ;  /* 0x00000000ff037431 */ /* 0x000fc800000001ff */
[----:B------:R-:W-:Y:S05]  /*7120*/  RET.REL.NODEC R2 `(_ZN7cutlass13device_kernelINS_4gemm6kernel13GemmUniversalIN4cute5tupleIJiiiiEEENS1_10collective13CollectiveMmaINS1_35MainloopSm100TmaUmmaWarpSpecializedILi5ELi2ELi4ENS5_IJNS4_1CILi1EEESB_SB_EEEEENS5_IJNSA_ILi128EEENSA_ILi32EEESE_EEENS_10bfloat16_tENS5_IJlSB_lEEESH_SI_NS4_8TiledMMAINS4_8MMA_AtomIJNS4_20SM100_MMA_F16BF16_SSISH_SH_fLi128ELi32ELNS4_4UMMA5MajorE0ELSN_0ELNSM_7ScaleInE0ELSO_0EEEEEENS4_6LayoutISC_NS5_IJNSA_ILi0EEESS_SS_EEEEENS5_IJNS4_10UnderscoreESV_SV_EEEEENS4_13SM90_TMA_LOADENS4_14ComposedLayoutINS4_7SwizzleILi3ELi4ELi3EEENS4_18smem_ptr_flag_bitsILi16EEENSR_INS5_IJNSA_ILi8EEENSA_ILi64EEEEEENS5_IJS15_SB_EEEEEEEvNS4_8identityESY_S19_vS1A_EENS_8epilogue10collective18CollectiveEpilogueINS1C_23Sm100TmaWarpSpecializedILi2ELi1ELi32ELb1ELb0EEEJSG_NS5_IJNSR_ISE_SB_EENSR_ISF_SB_EEEEESH_SI_SH_SI_NS1C_6fusion15FusionCallbacksIS1G_NS1K_17LinearCombinationISH_fSH_fLNS_15FloatRoundStyleE2EEESG_S1J_JEEENS4_5SM1004TMEM4LOAD26SM100_TMEM_LOAD_32dp32b32xESY_NSZ_INS10_ILi2ELi4ELi3EEES13_NSR_INS5_IJS14_SF_EEENS5_IJSF_SB_EEEEEEENS4_39AutoVectorizingCopyWithAssumedAlignmentILi128EEENS4_14SM90_TMA_STOREES1Y_S20_S20_EEEvvEEEEvNT_6ParamsE) ;  /* 0xffffff8c02b47950 */ /* 0x000fea0003c3ffff */
.L_x_139:
[----:B------:R-:W-:-:S00]  /*7130*/  BRA `(.L_x_139) ;  /* 0xfffffffc00fc7947 */ /* 0x000fc0000383ffff */
[----:B------:R-:W-:-:S00]  /*7140*/  NOP ;  /* 0x0000000000007918 */ /* 0x000fc00000000000 */
        /* <DEDUP_REMOVED lines=11> */
.L_x_140:


//--------------------- .nv.global.init           --------------------------
	.section	.nv.global.init,"aw",@progbits
.nv.global.init:
	.type		$str$27,@object
	.size		$str$27,($str$28 - $str$27)
$str$27:
        /*0000*/ 	.byte	0x28, 0x61, 0x64, 0x64, 0x72, 0x65, 0x73, 0x73, 0x20, 0x26, 0x20, 0x6d, 0x61, 0x73, 0x6b, 0x29
        /*0010*/ 	.byte	0x20, 0x3d, 0x3d, 0x20, 0x30, 0x00
	.type		$str$28,@object
	.size		$str$28,($str$26 - $str$28)
$str$28:
        /*0016*/ 	.byte	0x2f, 0x74, 0x6d, 0x70, 0x2f, 0x63, 0x75, 0x74, 0x6c, 0x61, 0x73, 0x73, 0x5f, 0x73, 0x77, 0x65
        /*0026*/ 	.byte	0x65, 0x70, 0x5f, 0x73, 0x72, 0x63, 0x2f, 0x69, 0x6e, 0x63, 0x6c, 0x75, 0x64, 0x65, 0x2f, 0x63
        /*0036*/ 	.byte	0x75, 0x74, 0x65, 0x2f, 0x70, 0x6f, 0x69, 0x6e, 0x74, 0x65, 0x72, 0x5f, 0x66, 0x6c, 0x61, 0x67
        /*0046*/ 	.byte	0x67, 0x65, 0x64, 0x2e, 0x68, 0x70, 0x70, 0x00
	.type		$str$26,@object
	.size		$str$26,($str$25 - $str$26)
$str$26:
        /*004e*/ 	.byte	0x2f, 0x74, 0x6d, 0x70, 0x2f, 0x63, 0x75, 0x74, 0x6c, 0x61, 0x73, 0x73, 0x5f, 0x73, 0x77, 0x65
        /*005e*/ 	.byte	0x65, 0x70, 0x5f, 0x73, 0x72, 0x63, 0x2f, 0x69, 0x6e, 0x63, 0x6c, 0x75, 0x64, 0x65, 0x2f, 0x63
        /*006e*/ 	.byte	0x75, 0x74, 0x65, 0x2f, 0x61, 0x74, 0x6f, 0x6d, 0x2f, 0x63, 0x6f, 0x70, 0x79, 0x5f, 0x74, 0x72
        /*007e*/ 	.byte	0x61, 0x69, 0x74, 0x73, 0x5f, 0x73, 0x6d, 0x31, 0x30, 0x30, 0x2e, 0x68, 0x70, 0x70, 0x00
	.type		$str$25,@object
	.size		$str$25,(__unnamed_1 - $str$25)
$str$25:
        /*008d*/ 	.byte	0x28, 0x28, 0x75, 0x69, 0x6e, 0x74, 0x33, 0x32, 0x5f, 0x74, 0x28, 0x74, 0x68, 0x72, 0x65, 0x61
        /*009d*/ 	.byte	0x64, 0x49, 0x64, 0x78, 0x2e, 0x78, 0x29, 0x20, 0x2f, 0x20, 0x33, 0x32, 0x29, 0x20, 0x25, 0x20
        /*00ad*/ 	.byte	0x34, 0x29, 0x20, 0x3d, 0x3d, 0x20, 0x28, 0x28, 0x28, 0x74, 0x6d, 0x65, 0x6d, 0x5f, 0x61, 0x64
        /*00bd*/ 	.byte	0x64, 0x72, 0x20, 0x3e, 0x3e, 0x20, 0x31, 0x36, 0x29, 0x20, 0x2f, 0x20, 0x33, 0x32, 0x29, 0x20
        /*00cd*/ 	.byte	0x25, 0x20, 0x34, 0x29, 0x00
	.type		__unnamed_1,@object
	.size		__unnamed_1,(__unnamed_2 - __unnamed_1)
__unnamed_1:
        /*00d2*/ 	.byte	0x61, 0x75, 0x74, 0x6f, 0x20, 0x63, 0x75, 0x74, 0x65, 0x3a, 0x3a, 0x61, 0x73, 0x5f, 0x70, 0x6f
        /* <DEDUP_REMOVED lines=24> */
        /*0262*/ 	.byte	0x34, 0x30, 0x39, 0x36, 0x3e, 0x3e, 0x3e, 0x3e, 0x5d, 0x00
	.type		__unnamed_2,@object
	.size		__unnamed_2,(.L_2 - __unnamed_2)
__unnamed_2:
        /* <DEDUP_REMOVED lines=42> */
        /*050c*/ 	.byte	0x3e, 0x3e, 0x5d, 0x00
.L_2:


//--------------------- .nv.shared._ZN7cutlass13device_kernelINS_4gemm6kernel13GemmUniversalIN4cute5tupleIJiiiiEEENS1_10collective13CollectiveMmaINS1_35MainloopSm100TmaUmmaWarpSpecializedILi5ELi2ELi4ENS5_IJNS4_1CILi1EEESB_SB_EEEEENS5_IJNSA_ILi128EEENSA_ILi32EEESE_EEENS_10bfloat16_tENS5_IJlSB_lEEESH_SI_NS4_8TiledMMAINS4_8MMA_AtomIJNS4_20SM100_MMA_F16BF16_SSISH_SH_fLi128ELi32ELNS4_4UMMA5MajorE0ELSN_0ELNSM_7ScaleInE0ELSO_0EEEEEENS4_6LayoutISC_NS5_IJNSA_ILi0EEESS_SS_EEEEENS5_IJNS4_10UnderscoreESV_SV_EEEEENS4_13SM90_TMA_LOADENS4_14ComposedLayoutINS4_7SwizzleILi3ELi4ELi3EEENS4_18smem_ptr_flag_bitsILi16EEENSR_INS5_IJNSA_ILi8EEENSA_ILi64EEEEEENS5_IJS15_SB_EEEEEEEvNS4_8identityESY_S19_vS1A_EENS_8epilogue10collective18CollectiveEpilogueINS1C_23Sm100TmaWarpSpecializedILi2ELi1ELi32ELb1ELb0EEEJSG_NS5_IJNSR_ISE_SB_EENSR_ISF_SB_EEEEESH_SI_SH_SI_NS1C_6fusion15FusionCallbacksIS1G_NS1K_17LinearCombinationISH_fSH_fLNS_15FloatRoundStyleE2EEESG_S1J_JEEENS4_5SM1004TMEM4LOAD26SM100_TMEM_LOAD_32dp32b32xESY_NSZ_INS10_ILi2ELi4ELi3EEES13_NSR_INS5_IJS14_SF_EEENS5_IJSF_SB_EEEEEEENS4_39AutoVectorizingCopyWithAssumedAlignmentILi128EEENS4_14SM90_TMA_STOREES1Y_S20_S20_EEEvvEEEEvNT_6ParamsE --------------------------
	.section	.nv.shared._ZN7cutlass13device_kernelINS_4gemm6kernel13GemmUniversalIN4cute5tupleIJiiiiEEENS1_10collective13CollectiveMmaINS1_35MainloopSm100TmaUmmaWarpSpecializedILi5ELi2ELi4ENS5_IJNS4_1CILi1EEESB_SB_EEEEENS5_IJNSA_ILi128EEENSA_ILi32EEESE_EEENS_10bfloat16_tENS5_IJlSB_lEEESH_SI_NS4_8TiledMMAINS4_8MMA_AtomIJNS4_20SM100_MMA_F16BF16_SSISH_SH_fLi128ELi32ELNS4_4UMMA5MajorE0ELSN_0ELNSM_7ScaleInE0ELSO_0EEEEEENS4_6LayoutISC_NS5_IJNSA_ILi0EEESS_SS_EEEEENS5_IJNS4_10UnderscoreESV_SV_EEEEENS4_13SM90_TMA_LOADENS4_14ComposedLayoutINS4_7SwizzleILi3ELi4ELi3EEENS4_18smem_ptr_flag_bitsILi16EEENSR_INS5_IJNSA_ILi8EEENSA_ILi64EEEEEENS5_IJS15_SB_EEEEEEEvNS4_8identityESY_S19_vS1A_EENS_8epilogue10collective18CollectiveEpilogueINS1C_23Sm100TmaWarpSpecializedILi2ELi1ELi32ELb1ELb0EEEJSG_NS5_IJNSR_ISE_SB_EENSR_ISF_SB_EEEEESH_SI_SH_SI_NS1C_6fusion15FusionCallbacksIS1G_NS1K_17LinearCombinationISH_fSH_fLNS_15FloatRoundStyleE2EEESG_S1J_JEEENS4_5SM1004TMEM4LOAD26SM100_TMEM_LOAD_32dp32b32xESY_NSZ_INS10_ILi2ELi4ELi3EEES13_NSR_INS5_IJS14_SF_EEENS5_IJSF_SB_EEEEEEENS4_39AutoVectorizingCopyWithAssumedAlignmentILi128EEENS4_14SM90_TMA_STOREES1Y_S20_S20_EEEvvEEEEvNT_6ParamsE,"aw",@nobits
	.sectionflags	@""
	.align	16
	.zero		1024


//--------------------- .nv.shared.reserved.0     --------------------------
	.section	.nv.shared.reserved.0,"aw",@nobits
	.weak		__nv_reservedSMEM_offset_0_alias
	.size		__nv_reservedSMEM_offset_0_alias, 0, 64
	.other		__nv_reservedSMEM_offset_0_alias,@"STO_CUDA_RESERVED_SHARED STV_DEFAULT"
__nv_reservedSMEM_offset_0_alias:
	.zero		0
.nv.shared.reserved.0:
	.zero		64
	.weak		__nv_reservedSMEM_tcgen05_partition
	.type		__nv_reservedSMEM_tcgen05_partition,@object
	.size		__nv_reservedSMEM_tcgen05_partition,(.L_0 - __nv_reservedSMEM_tcgen05_partition)
__nv_reservedSMEM_tcgen05_partition:
	.zero		32
.L_0:


//--------------------- .nv.global                --------------------------
	.section	.nv.global,"aw",@nobits
.nv.global:
	.type		_ZN40_INTERNAL_bb1c51d7_4_k_cu_492e04fe_166294cute1_E,@object
	.size		_ZN40_INTERNAL_bb1c51d7_4_k_cu_492e04fe_166294cute1_E,(_ZN40_INTERNAL_bb1c51d7_4_k_cu_492e04fe_166294cuda3std3__45__cpo6cbeginE - _ZN40_INTERNAL_bb1c51d7_4_k_cu_492e04fe_166294cute1_E)
_ZN40_INTERNAL_bb1c51d7_4_k_cu_492e04fe_166294cute1_E:
	.zero		1
	.type		_ZN40_INTERNAL_bb1c51d7_4_k_cu_492e04fe_166294cuda3std3__45__cpo6cbeginE,@object
	.size		_ZN40_INTERNAL_bb1c51d7_4_k_cu_492e04fe_166294cuda3std3__45__cpo6cbeginE,(_ZN40_INTERNAL_bb1c51d7_4_k_cu_492e04fe_166294cuda3std3__48in_placeE - _ZN40_INTERNAL_bb1c51d7_4_k_cu_492e04fe_166294cuda3std3__45__cpo6cbeginE)
_ZN40_INTERNAL_bb1c51d7_4_k_cu_492e04fe_166294cuda3std3__45__cpo6cbeginE:
	.zero		1
	.type		_ZN40_INTERNAL_bb1c51d7_4_k_cu_492e04fe_166294cuda3std3__48in_placeE,@object
	.size		_ZN40_INTERNAL_bb1c51d7_4_k_cu_492e04fe_166294cuda3std3__48in_placeE,(_ZN40_INTERNAL_bb1c51d7_4_k_cu_492e04fe_166294cuda3std6ranges3__45__cpo9iter_moveE - _ZN40_INTERNAL_bb1c51d7_4_k_cu_492e04fe_166294cuda3std3__48in_placeE)
_ZN40_INTERNAL_bb1c51d7_4_k_cu_492e04fe_166294cuda3std3__48in_placeE:
	.zero		1
	.type		_ZN40_INTERNAL_bb1c51d7_4_k_cu_492e04fe_166294cuda3std6ranges3__45__cpo9iter_moveE,@object
	.size		_ZN40_INTERNAL_bb1c51d7_4_k_cu_492e04fe_166294cuda3std6ranges3__45__cpo9iter_moveE,(_ZN40_INTERNAL_bb1c51d7_4_k_cu_492e04fe_166294cuda3std3__45__cpo5beginE - _ZN40_INTERNAL_bb1c51d7_4_k_cu_492e04fe_166294cuda3std6ranges3__45__cpo9iter_moveE)
_ZN40_INTERNAL_bb1c51d7_4_k_cu_492e04fe_166294cuda3std6ranges3__45__cpo9iter_moveE:
	.zero		1
	.type		_ZN40_INTERNAL_bb1c51d7_4_k_cu_492e04fe_166294cuda3std3__45__cpo5beginE,@object
	.size		_ZN40_INTERNAL_bb1c51d7_4_k_cu_492e04fe_166294cuda3std3__45__cpo5beginE,(_ZN40_INTERNAL_bb1c51d7_4_k_cu_492e04fe_166294cuda3std3__442_GLOBAL__N__bb1c51d7_4_k_cu_492e04fe_166296ignoreE - _ZN40_INTERNAL_bb1c51d7_4_k_cu_492e04fe_166294cuda3std3__45__cpo5beginE)
_ZN40_INTERNAL_bb1c51d7_4_k_cu_492e04fe_166294cuda3std3__45__cpo5beginE:
	.zero		1
	.type		_ZN40_INTERNAL_bb1c51d7_4_k_cu_492e04fe_166294cuda3std3__442_GLOBAL__N__bb1c51d7_4_k_cu_492e04fe_166296ignoreE,@object
	.size		_ZN40_INTERNAL_bb1c51d7_4_k_cu_492e04fe_166294cuda3std3__442_GLOBAL__N__bb1c51d7_4_k_cu_492e04fe_166296ignoreE,(_ZN40_INTERNAL_bb1c51d7_4_k_cu_492e04fe_166294cute7productE - _ZN40_INTERNAL_bb1c51d7_4_k_cu_492e04fe_166294cuda3std3__442_GLOBAL__N__bb1c51d7_4_k_cu_492e04fe_166296ignoreE)
_ZN40_INTERNAL_bb1c51d7_4_k_cu_492e04fe_166294cuda3std3__442_GLOBAL__N__bb1c51d7_4_k_cu_492e04fe_166296ignoreE:
	.zero		1
	.type		_ZN40_INTERNAL_bb1c51d7_4_k_cu_492e04fe_166294cute7productE,@object
	.size		_ZN40_INTERNAL_bb1c51d7_4_k_cu_492e04fe_166294cute7productE,(_ZN40_INTERNAL_bb1c51d7_4_k_cu_492e04fe_166294cuda3std3__45__cpo3endE - _ZN40_INTERNAL_bb1c51d7_4_k_cu_492e04fe_166294cute7productE)
_ZN40_INTERNAL_bb1c51d7_4_k_cu_492e04fe_166294cute7productE:
	.zero		1
	.type		_ZN40_INTERNAL_bb1c51d7_4_k_cu_492e04fe_166294cuda3std3__45__cpo3endE,@object
	.size		_ZN40_INTERNAL_bb1c51d7_4_k_cu_492e04fe_166294cuda3std3__45__cpo3endE,(_ZN40_INTERNAL_bb1c51d7_4_k_cu_492e04fe_166294cuda3std3__419piecewise_constructE - _ZN40_INTERNAL_bb1c51d7_4_k_cu_492e04fe_166294cuda3std3__45__cpo3endE)
_ZN40_INTERNAL_bb1c51d7_4_k_cu_492e04fe_166294cuda3std3__45__cpo3endE:
	.zero		1
	.type		_ZN40_INTERNAL_bb1c51d7_4_k_cu_492e04fe_166294cuda3std3__419piecewise_constructE,@object
	.size		_ZN40_INTERNAL_bb1c51d7_4_k_cu_492e04fe_166294cuda3std3__419piecewise_constructE,(_ZN40_INTERNAL_bb1c51d7_4_k_cu_492e04fe_166294cuda3std3__45__cpo4cendE - _ZN40_INTERNAL_bb1c51d7_4_k_cu_492e04fe_166294cuda3std3__419piecewise_constructE)
_ZN40_INTERNAL_bb1c51d7_4_k_cu_492e04fe_166294cuda3std3__419piecewise_constructE:
	.zero		1
	.type		_ZN40_INTERNAL_bb1c51d7_4_k_cu_492e04fe_166294cuda3std3__45__cpo4cendE,@object
	.size		_ZN40_INTERNAL_bb1c51d7_4_k_cu_492e04fe_166294cuda3std3__45__cpo4cendE,(_ZN40_INTERNAL_bb1c51d7_4_k_cu_492e04fe_166294cuda3std6ranges3__45__cpo4swapE - _ZN40_INTERNAL_bb1c51d7_4_k_cu_492e04fe_166294cuda3std3__45__cpo4cendE)
_ZN40_INTERNAL_bb1c51d7_4_k_cu_492e04fe_166294cuda3std3__45__cpo4cendE:
	.zero		1
	.type		_ZN40_INTERNAL_bb1c51d7_4_k_cu_492e04fe_166294cuda3std6ranges3__45__cpo4swapE,@object
	.size		_ZN40_INTERNAL_bb1c51d7_4_k_cu_492e04fe_166294cuda3std6ranges3__45__cpo4swapE,(.L_10 - _ZN40_INTERNAL_bb1c51d7_4_k_cu_492e04fe_166294cuda3std6ranges3__45__cpo4swapE)
_ZN40_INTERNAL_bb1c51d7_4_k_cu_492e04fe_166294cuda3std6ranges3__45__cpo4swapE:
	.zero		1
.L_10:


//--------------------- .nv.constant0._ZN7cutlass13device_kernelINS_4gemm6kernel13GemmUniversalIN4cute5tupleIJiiiiEEENS1_10collective13CollectiveMmaINS1_35MainloopSm100TmaUmmaWarpSpecializedILi5ELi2ELi4ENS5_IJNS4_1CILi1EEESB_SB_EEEEENS5_IJNSA_ILi128EEENSA_ILi32EEESE_EEENS_10bfloat16_tENS5_IJlSB_lEEESH_SI_NS4_8TiledMMAINS4_8MMA_AtomIJNS4_20SM100_MMA_F16BF16_SSISH_SH_fLi128ELi32ELNS4_4UMMA5MajorE0ELSN_0ELNSM_7ScaleInE0ELSO_0EEEEEENS4_6LayoutISC_NS5_IJNSA_ILi0EEESS_SS_EEEEENS5_IJNS4_10UnderscoreESV_SV_EEEEENS4_13SM90_TMA_LOADENS4_14ComposedLayoutINS4_7SwizzleILi3ELi4ELi3EEENS4_18smem_ptr_flag_bitsILi16EEENSR_INS5_IJNSA_ILi8EEENSA_ILi64EEEEEENS5_IJS15_SB_EEEEEEEvNS4_8identityESY_S19_vS1A_EENS_8epilogue10collective18CollectiveEpilogueINS1C_23Sm100TmaWarpSpecializedILi2ELi1ELi32ELb1ELb0EEEJSG_NS5_IJNSR_ISE_SB_EENSR_ISF_SB_EEEEESH_SI_SH_SI_NS1C_6fusion15FusionCallbacksIS1G_NS1K_17LinearCombinationISH_fSH_fLNS_15FloatRoundStyleE2EEESG_S1J_JEEENS4_5SM1004TMEM4LOAD26SM100_TMEM_LOAD_32dp32b32xESY_NSZ_INS10_ILi2ELi4ELi3EEES13_NSR_INS5_IJS14_SF_EEENS5_IJSF_SB_EEEEEEENS4_39AutoVectorizingCopyWithAssumedAlignmentILi128EEENS4_14SM90_TMA_STOREES1Y_S20_S20_EEEvvEEEEvNT_6ParamsE --------------------------
	.section	.nv.constant0._ZN7cutlass13device_kernelINS_4gemm6kernel13GemmUniversalIN4cute5tupleIJiiiiEEENS1_10collective13CollectiveMmaINS1_35MainloopSm100TmaUmmaWarpSpecializedILi5ELi2ELi4ENS5_IJNS4_1CILi1EEESB_SB_EEEEENS5_IJNSA_ILi128EEENSA_ILi32EEESE_EEENS_10bfloat16_tENS5_IJlSB_lEEESH_SI_NS4_8TiledMMAINS4_8MMA_AtomIJNS4_20SM100_MMA_F16BF16_SSISH_SH_fLi128ELi32ELNS4_4UMMA5MajorE0ELSN_0ELNSM_7ScaleInE0ELSO_0EEEEEENS4_6LayoutISC_NS5_IJNSA_ILi0EEESS_SS_EEEEENS5_IJNS4_10UnderscoreESV_SV_EEEEENS4_13SM90_TMA_LOADENS4_14ComposedLayoutINS4_7SwizzleILi3ELi4ELi3EEENS4_18smem_ptr_flag_bitsILi16EEENSR_INS5_IJNSA_ILi8EEENSA_ILi64EEEEEENS5_IJS15_SB_EEEEEEEvNS4_8identityESY_S19_vS1A_EENS_8epilogue10collective18CollectiveEpilogueINS1C_23Sm100TmaWarpSpecializedILi2ELi1ELi32ELb1ELb0EEEJSG_NS5_IJNSR_ISE_SB_EENSR_ISF_SB_EEEEESH_SI_SH_SI_NS1C_6fusion15FusionCallbacksIS1G_NS1K_17LinearCombinationISH_fSH_fLNS_15FloatRoundStyleE2EEESG_S1J_JEEENS4_5SM1004TMEM4LOAD26SM100_TMEM_LOAD_32dp32b32xESY_NSZ_INS10_ILi2ELi4ELi3EEES13_NSR_INS5_IJS14_SF_EEENS5_IJSF_SB_EEEEEEENS4_39AutoVectorizingCopyWithAssumedAlignmentILi128EEENS4_14SM90_TMA_STOREES1Y_S20_S20_EEEvvEEEEvNT_6ParamsE,"a",@progbits
	.sectionflags	@""
	.align	4
.nv.constant0._ZN7cutlass13device_kernelINS_4gemm6kernel13GemmUniversalIN4cute5tupleIJiiiiEEENS1_10collective13CollectiveMmaINS1_35MainloopSm100TmaUmmaWarpSpecializedILi5ELi2ELi4ENS5_IJNS4_1CILi1EEESB_SB_EEEEENS5_IJNSA_ILi128EEENSA_ILi32EEESE_EEENS_10bfloat16_tENS5_IJlSB_lEEESH_SI_NS4_8TiledMMAINS4_8MMA_AtomIJNS4_20SM100_MMA_F16BF16_SSISH_SH_fLi128ELi32ELNS4_4UMMA5MajorE0ELSN_0ELNSM_7ScaleInE0ELSO_0EEEEEENS4_6LayoutISC_NS5_IJNSA_ILi0EEESS_SS_EEEEENS5_IJNS4_10UnderscoreESV_SV_EEEEENS4_13SM90_TMA_LOADENS4_14ComposedLayoutINS4_7SwizzleILi3ELi4ELi3EEENS4_18smem_ptr_flag_bitsILi16EEENSR_INS5_IJNSA_ILi8EEENSA_ILi64EEEEEENS5_IJS15_SB_EEEEEEEvNS4_8identityESY_S19_vS1A_EENS_8epilogue10collective18CollectiveEpilogueINS1C_23Sm100TmaWarpSpecializedILi2ELi1ELi32ELb1ELb0EEEJSG_NS5_IJNSR_ISE_SB_EENSR_ISF_SB_EEEEESH_SI_SH_SI_NS1C_6fusion15FusionCallbacksIS1G_NS1K_17LinearCombinationISH_fSH_fLNS_15FloatRoundStyleE2EEESG_S1J_JEEENS4_5SM1004TMEM4LOAD26SM100_TMEM_LOAD_32dp32b32xESY_NSZ_INS10_ILi2ELi4ELi3EEES13_NSR_INS5_IJS14_SF_EEENS5_IJSF_SB_EEEEEEENS4_39AutoVectorizingCopyWithAssumedAlignmentILi128EEENS4_14SM90_TMA_STOREES1Y_S20_S20_EEEvvEEEEvNT_6ParamsE:
	.zero		2944


//--------------------- SYMBOLS --------------------------

	.type		.nv.reservedSmem.offset0,@object
	.size		.nv.reservedSmem.offset0,0x4
	.type		.nv.reservedSmem.cap,@object
	.size		.nv.reservedSmem.cap,0x4
	.type		__assertfail,@function
